//
// Generated by NVIDIA NVVM Compiler
//
// Compiler Build ID: CL-36424714
// Cuda compilation tools, release 13.0, V13.0.88
// Based on NVVM 20.0.0
//

.version 9.0
.target sm_100
.address_size 64

	// .globl	_Z19gpu_final_search_64xxyP10subproblemPyS1_

.visible .entry _Z19gpu_final_search_64xxyP10subproblemPyS1_(
	.param .u64 _Z19gpu_final_search_64xxyP10subproblemPyS1__param_0,
	.param .u64 _Z19gpu_final_search_64xxyP10subproblemPyS1__param_1,
	.param .u64 _Z19gpu_final_search_64xxyP10subproblemPyS1__param_2,
	.param .u64 .ptr .align 1 _Z19gpu_final_search_64xxyP10subproblemPyS1__param_3,
	.param .u64 .ptr .align 1 _Z19gpu_final_search_64xxyP10subproblemPyS1__param_4,
	.param .u64 .ptr .align 1 _Z19gpu_final_search_64xxyP10subproblemPyS1__param_5
)
{
	.local .align 16 .b8 	__local_depot0[1024];
	.reg .b64 	%SP;
	.reg .b64 	%SPL;
	.reg .pred 	%p<14>;
	.reg .b32 	%r<6>;
	.reg .b64 	%rd<238>;

	mov.u64 	%SPL, __local_depot0;
	ld.param.u64 	%rd62, [_Z19gpu_final_search_64xxyP10subproblemPyS1__param_2];
	ld.param.u64 	%rd59, [_Z19gpu_final_search_64xxyP10subproblemPyS1__param_3];
	add.u64 	%rd1, %SPL, 0;
	add.u64 	%rd2, %SPL, 256;
	add.u64 	%rd3, %SPL, 512;
	add.u64 	%rd4, %SPL, 768;
	mov.u32 	%r1, %ctaid.x;
	mov.u32 	%r2, %ntid.x;
	mov.u32 	%r3, %tid.x;
	mad.lo.s32 	%r4, %r1, %r2, %r3;
	cvt.s64.s32 	%rd5, %r4;
	setp.le.u64 	%p1, %rd62, %rd5;
	@%p1 bra 	$L__BB0_21;
	ld.param.u64 	%rd218, [_Z19gpu_final_search_64xxyP10subproblemPyS1__param_1];
	cvta.to.global.u64 	%rd6, %rd59;
	mad.lo.s64 	%rd67, %rd5, 1320, %rd6;
	add.s64 	%rd7, %rd67, 1296;
	ld.global.u64 	%rd8, [%rd67+1296];
	setp.lt.s64 	%p2, %rd218, -1;
	@%p2 bra 	$L__BB0_13;
	ld.param.u64 	%rd219, [_Z19gpu_final_search_64xxyP10subproblemPyS1__param_1];
	add.s64 	%rd69, %rd219, 2;
	max.s64 	%rd9, %rd69, 1;
	setp.lt.s64 	%p3, %rd69, 8;
	mov.b64 	%rd231, 0;
	@%p3 bra 	$L__BB0_5;
	and.b64  	%rd229, %rd9, 9223372036854775800;
	add.s64 	%rd228, %rd4, 32;
	add.s64 	%rd227, %rd3, 32;
	add.s64 	%rd226, %rd2, 32;
	add.s64 	%rd225, %rd1, 32;
	add.s64 	%rd224, %rd67, 544;
$L__BB0_4:
	.pragma "nounroll";
	and.b64  	%rd231, %rd9, 9223372036854775800;
	ld.global.u64 	%rd71, [%rd224+-288];
	ld.global.u64 	%rd72, [%rd224+-32];
	ld.global.u64 	%rd73, [%rd224+224];
	ld.global.u64 	%rd74, [%rd224+480];
	ld.global.u64 	%rd75, [%rd224+-280];
	st.local.v2.u64 	[%rd225+-32], {%rd71, %rd75};
	ld.global.u64 	%rd76, [%rd224+-24];
	st.local.v2.u64 	[%rd226+-32], {%rd72, %rd76};
	ld.global.u64 	%rd77, [%rd224+232];
	st.local.v2.u64 	[%rd227+-32], {%rd73, %rd77};
	ld.global.u64 	%rd78, [%rd224+488];
	st.local.v2.u64 	[%rd228+-32], {%rd74, %rd78};
	ld.global.u64 	%rd79, [%rd224+-272];
	ld.global.u64 	%rd80, [%rd224+-16];
	ld.global.u64 	%rd81, [%rd224+240];
	ld.global.u64 	%rd82, [%rd224+496];
	ld.global.u64 	%rd83, [%rd224+-264];
	st.local.v2.u64 	[%rd225+-16], {%rd79, %rd83};
	ld.global.u64 	%rd84, [%rd224+-8];
	st.local.v2.u64 	[%rd226+-16], {%rd80, %rd84};
	ld.global.u64 	%rd85, [%rd224+248];
	st.local.v2.u64 	[%rd227+-16], {%rd81, %rd85};
	ld.global.u64 	%rd86, [%rd224+504];
	st.local.v2.u64 	[%rd228+-16], {%rd82, %rd86};
	ld.global.u64 	%rd87, [%rd224+-256];
	ld.global.u64 	%rd88, [%rd224];
	ld.global.u64 	%rd89, [%rd224+256];
	ld.global.u64 	%rd90, [%rd224+512];
	ld.global.u64 	%rd91, [%rd224+-248];
	st.local.v2.u64 	[%rd225], {%rd87, %rd91};
	ld.global.u64 	%rd92, [%rd224+8];
	st.local.v2.u64 	[%rd226], {%rd88, %rd92};
	ld.global.u64 	%rd93, [%rd224+264];
	st.local.v2.u64 	[%rd227], {%rd89, %rd93};
	ld.global.u64 	%rd94, [%rd224+520];
	st.local.v2.u64 	[%rd228], {%rd90, %rd94};
	ld.global.u64 	%rd95, [%rd224+-240];
	ld.global.u64 	%rd96, [%rd224+16];
	ld.global.u64 	%rd97, [%rd224+272];
	ld.global.u64 	%rd98, [%rd224+528];
	ld.global.u64 	%rd99, [%rd224+-232];
	st.local.v2.u64 	[%rd225+16], {%rd95, %rd99};
	ld.global.u64 	%rd100, [%rd224+24];
	st.local.v2.u64 	[%rd226+16], {%rd96, %rd100};
	ld.global.u64 	%rd101, [%rd224+280];
	st.local.v2.u64 	[%rd227+16], {%rd97, %rd101};
	ld.global.u64 	%rd102, [%rd224+536];
	st.local.v2.u64 	[%rd228+16], {%rd98, %rd102};
	add.s64 	%rd229, %rd229, -8;
	add.s64 	%rd228, %rd228, 64;
	add.s64 	%rd227, %rd227, 64;
	add.s64 	%rd226, %rd226, 64;
	add.s64 	%rd225, %rd225, 64;
	add.s64 	%rd224, %rd224, 64;
	setp.ne.s64 	%p4, %rd229, 0;
	@%p4 bra 	$L__BB0_4;
$L__BB0_5:
	and.b64  	%rd30, %rd9, 7;
	setp.eq.s64 	%p5, %rd30, 0;
	@%p5 bra 	$L__BB0_13;
	add.s64 	%rd31, %rd7, -1040;
	and.b64  	%rd32, %rd9, 3;
	setp.lt.u64 	%p6, %rd30, 4;
	@%p6 bra 	$L__BB0_8;
	shl.b64 	%rd103, %rd231, 3;
	add.s64 	%rd104, %rd31, %rd103;
	ld.global.u64 	%rd105, [%rd104];
	add.s64 	%rd106, %rd1, %rd103;
	st.local.u64 	[%rd106], %rd105;
	ld.global.u64 	%rd107, [%rd104+256];
	add.s64 	%rd108, %rd2, %rd103;
	st.local.u64 	[%rd108], %rd107;
	ld.global.u64 	%rd109, [%rd104+512];
	add.s64 	%rd110, %rd3, %rd103;
	st.local.u64 	[%rd110], %rd109;
	ld.global.u64 	%rd111, [%rd104+768];
	add.s64 	%rd112, %rd4, %rd103;
	st.local.u64 	[%rd112], %rd111;
	add.s64 	%rd113, %rd103, 8;
	and.b64  	%rd114, %rd113, 34359738360;
	add.s64 	%rd115, %rd31, %rd114;
	ld.global.u64 	%rd116, [%rd115];
	add.s64 	%rd117, %rd1, %rd114;
	st.local.u64 	[%rd117], %rd116;
	ld.global.u64 	%rd118, [%rd115+256];
	add.s64 	%rd119, %rd2, %rd114;
	st.local.u64 	[%rd119], %rd118;
	ld.global.u64 	%rd120, [%rd115+512];
	add.s64 	%rd121, %rd3, %rd114;
	st.local.u64 	[%rd121], %rd120;
	ld.global.u64 	%rd122, [%rd115+768];
	add.s64 	%rd123, %rd4, %rd114;
	st.local.u64 	[%rd123], %rd122;
	add.s64 	%rd124, %rd103, 16;
	and.b64  	%rd125, %rd124, 34359738360;
	add.s64 	%rd126, %rd31, %rd125;
	ld.global.u64 	%rd127, [%rd126];
	add.s64 	%rd128, %rd1, %rd125;
	st.local.u64 	[%rd128], %rd127;
	ld.global.u64 	%rd129, [%rd126+256];
	add.s64 	%rd130, %rd2, %rd125;
	st.local.u64 	[%rd130], %rd129;
	ld.global.u64 	%rd131, [%rd126+512];
	add.s64 	%rd132, %rd3, %rd125;
	st.local.u64 	[%rd132], %rd131;
	ld.global.u64 	%rd133, [%rd126+768];
	add.s64 	%rd134, %rd4, %rd125;
	st.local.u64 	[%rd134], %rd133;
	add.s64 	%rd135, %rd103, 24;
	and.b64  	%rd136, %rd135, 34359738360;
	add.s64 	%rd137, %rd31, %rd136;
	ld.global.u64 	%rd138, [%rd137];
	add.s64 	%rd139, %rd1, %rd136;
	st.local.u64 	[%rd139], %rd138;
	ld.global.u64 	%rd140, [%rd137+256];
	add.s64 	%rd141, %rd2, %rd136;
	st.local.u64 	[%rd141], %rd140;
	ld.global.u64 	%rd142, [%rd137+512];
	add.s64 	%rd143, %rd3, %rd136;
	st.local.u64 	[%rd143], %rd142;
	ld.global.u64 	%rd144, [%rd137+768];
	add.s64 	%rd145, %rd4, %rd136;
	st.local.u64 	[%rd145], %rd144;
	add.s64 	%rd146, %rd231, 4;
	and.b64  	%rd231, %rd146, 4294967295;
$L__BB0_8:
	setp.eq.s64 	%p7, %rd32, 0;
	@%p7 bra 	$L__BB0_13;
	setp.eq.s64 	%p8, %rd32, 1;
	@%p8 bra 	$L__BB0_11;
	shl.b64 	%rd147, %rd231, 3;
	add.s64 	%rd148, %rd31, %rd147;
	ld.global.u64 	%rd149, [%rd148];
	add.s64 	%rd150, %rd1, %rd147;
	st.local.u64 	[%rd150], %rd149;
	ld.global.u64 	%rd151, [%rd148+256];
	add.s64 	%rd152, %rd2, %rd147;
	st.local.u64 	[%rd152], %rd151;
	ld.global.u64 	%rd153, [%rd148+512];
	add.s64 	%rd154, %rd3, %rd147;
	st.local.u64 	[%rd154], %rd153;
	ld.global.u64 	%rd155, [%rd148+768];
	add.s64 	%rd156, %rd4, %rd147;
	st.local.u64 	[%rd156], %rd155;
	add.s64 	%rd157, %rd147, 8;
	and.b64  	%rd158, %rd157, 34359738360;
	add.s64 	%rd159, %rd31, %rd158;
	ld.global.u64 	%rd160, [%rd159];
	add.s64 	%rd161, %rd1, %rd158;
	st.local.u64 	[%rd161], %rd160;
	ld.global.u64 	%rd162, [%rd159+256];
	add.s64 	%rd163, %rd2, %rd158;
	st.local.u64 	[%rd163], %rd162;
	ld.global.u64 	%rd164, [%rd159+512];
	add.s64 	%rd165, %rd3, %rd158;
	st.local.u64 	[%rd165], %rd164;
	ld.global.u64 	%rd166, [%rd159+768];
	add.s64 	%rd167, %rd4, %rd158;
	st.local.u64 	[%rd167], %rd166;
	add.s64 	%rd168, %rd231, 2;
	and.b64  	%rd231, %rd168, 4294967295;
$L__BB0_11:
	and.b64  	%rd169, %rd9, 1;
	setp.eq.b64 	%p9, %rd169, 1;
	not.pred 	%p10, %p9;
	@%p10 bra 	$L__BB0_13;
	shl.b64 	%rd170, %rd231, 3;
	add.s64 	%rd171, %rd31, %rd170;
	ld.global.u64 	%rd172, [%rd171];
	add.s64 	%rd173, %rd1, %rd170;
	st.local.u64 	[%rd173], %rd172;
	ld.global.u64 	%rd174, [%rd171+256];
	add.s64 	%rd175, %rd2, %rd170;
	st.local.u64 	[%rd175], %rd174;
	ld.global.u64 	%rd176, [%rd171+512];
	add.s64 	%rd177, %rd3, %rd170;
	st.local.u64 	[%rd177], %rd176;
	ld.global.u64 	%rd178, [%rd171+768];
	add.s64 	%rd179, %rd4, %rd170;
	st.local.u64 	[%rd179], %rd178;
$L__BB0_13:
	ld.param.u64 	%rd235, [_Z19gpu_final_search_64xxyP10subproblemPyS1__param_1];
	ld.param.u64 	%rd217, [_Z19gpu_final_search_64xxyP10subproblemPyS1__param_0];
	shl.b64 	%rd181, %rd8, 3;
	add.s64 	%rd233, %rd4, %rd181;
	shl.b64 	%rd182, %rd235, 3;
	add.s64 	%rd183, %rd1, %rd182;
	ld.local.u64 	%rd184, [%rd183];
	add.s64 	%rd185, %rd3, %rd182;
	ld.local.u64 	%rd186, [%rd185];
	or.b64  	%rd187, %rd186, %rd184;
	add.s64 	%rd188, %rd2, %rd182;
	ld.local.u64 	%rd189, [%rd188];
	or.b64  	%rd190, %rd187, %rd189;
	not.b64 	%rd191, %rd190;
	cvt.u32.u64 	%r5, %rd217;
	mov.b64 	%rd192, -1;
	shl.b64 	%rd193, %rd192, %r5;
	not.b64 	%rd38, %rd193;
	and.b64  	%rd234, %rd191, %rd38;
	add.s64 	%rd40, %rd217, -1;
	mov.b64 	%rd236, 0;
	mov.u64 	%rd237, %rd236;
$L__BB0_14:
	setp.ne.s64 	%p11, %rd234, 0;
	@%p11 bra 	$L__BB0_17;
	ld.param.u64 	%rd221, [_Z19gpu_final_search_64xxyP10subproblemPyS1__param_1];
	setp.le.s64 	%p13, %rd235, %rd221;
	@%p13 bra 	$L__BB0_20;
	add.s64 	%rd46, %rd233, -8;
	ld.local.u64 	%rd234, [%rd233+-8];
	add.s64 	%rd235, %rd235, -1;
	mov.u64 	%rd233, %rd46;
	bra.uni 	$L__BB0_14;
$L__BB0_17:
	setp.ge.s64 	%p12, %rd235, %rd40;
	@%p12 bra 	$L__BB0_19;
	neg.s64 	%rd194, %rd234;
	and.b64  	%rd195, %rd234, %rd194;
	add.s64 	%rd49, %rd235, 1;
	shl.b64 	%rd196, %rd235, 3;
	add.s64 	%rd197, %rd1, %rd196;
	ld.local.u64 	%rd198, [%rd197];
	or.b64  	%rd199, %rd198, %rd195;
	st.local.u64 	[%rd197+8], %rd199;
	add.s64 	%rd200, %rd3, %rd196;
	ld.local.u64 	%rd201, [%rd200];
	or.b64  	%rd202, %rd201, %rd195;
	shr.u64 	%rd203, %rd202, 1;
	st.local.u64 	[%rd200+8], %rd203;
	add.s64 	%rd204, %rd2, %rd196;
	ld.local.u64 	%rd205, [%rd204];
	or.b64  	%rd206, %rd205, %rd195;
	shl.b64 	%rd207, %rd206, 1;
	st.local.u64 	[%rd204+8], %rd207;
	add.s64 	%rd50, %rd233, 8;
	xor.b64  	%rd208, %rd195, %rd234;
	st.local.u64 	[%rd233], %rd208;
	or.b64  	%rd209, %rd203, %rd199;
	or.b64  	%rd210, %rd209, %rd207;
	not.b64 	%rd211, %rd210;
	and.b64  	%rd234, %rd211, %rd38;
	add.s64 	%rd237, %rd237, 1;
	mov.u64 	%rd233, %rd50;
	mov.u64 	%rd235, %rd49;
	bra.uni 	$L__BB0_14;
$L__BB0_19:
	add.s64 	%rd236, %rd236, 1;
	add.s64 	%rd54, %rd233, -8;
	ld.local.u64 	%rd234, [%rd233+-8];
	add.s64 	%rd235, %rd235, -1;
	mov.u64 	%rd233, %rd54;
	bra.uni 	$L__BB0_14;
$L__BB0_20:
	ld.param.u64 	%rd223, [_Z19gpu_final_search_64xxyP10subproblemPyS1__param_5];
	ld.param.u64 	%rd222, [_Z19gpu_final_search_64xxyP10subproblemPyS1__param_4];
	cvta.to.global.u64 	%rd212, %rd223;
	shl.b64 	%rd213, %rd5, 3;
	add.s64 	%rd214, %rd212, %rd213;
	st.global.u64 	[%rd214], %rd236;
	cvta.to.global.u64 	%rd215, %rd222;
	add.s64 	%rd216, %rd215, %rd213;
	st.global.u64 	[%rd216], %rd237;
$L__BB0_21:
	ret;

}
	// .globl	_Z19gpu_final_search_32llmP13subproblem_32PyS1_
.visible .entry _Z19gpu_final_search_32llmP13subproblem_32PyS1_(
	.param .u64 _Z19gpu_final_search_32llmP13subproblem_32PyS1__param_0,
	.param .u64 _Z19gpu_final_search_32llmP13subproblem_32PyS1__param_1,
	.param .u64 _Z19gpu_final_search_32llmP13subproblem_32PyS1__param_2,
	.param .u64 .ptr .align 1 _Z19gpu_final_search_32llmP13subproblem_32PyS1__param_3,
	.param .u64 .ptr .align 1 _Z19gpu_final_search_32llmP13subproblem_32PyS1__param_4,
	.param .u64 .ptr .align 1 _Z19gpu_final_search_32llmP13subproblem_32PyS1__param_5
)
{
	.local .align 16 .b8 	__local_depot1[1024];
	.reg .b64 	%SP;
	.reg .b64 	%SPL;
	.reg .pred 	%p<14>;
	.reg .b32 	%r<6>;
	.reg .b64 	%rd<238>;

	mov.u64 	%SPL, __local_depot1;
	ld.param.u64 	%rd62, [_Z19gpu_final_search_32llmP13subproblem_32PyS1__param_2];
	ld.param.u64 	%rd59, [_Z19gpu_final_search_32llmP13subproblem_32PyS1__param_3];
	add.u64 	%rd1, %SPL, 0;
	add.u64 	%rd2, %SPL, 256;
	add.u64 	%rd3, %SPL, 512;
	add.u64 	%rd4, %SPL, 768;
	mov.u32 	%r1, %ctaid.x;
	mov.u32 	%r2, %ntid.x;
	mov.u32 	%r3, %tid.x;
	mad.lo.s32 	%r4, %r1, %r2, %r3;
	cvt.s64.s32 	%rd5, %r4;
	setp.le.u64 	%p1, %rd62, %rd5;
	@%p1 bra 	$L__BB1_21;
	ld.param.u64 	%rd218, [_Z19gpu_final_search_32llmP13subproblem_32PyS1__param_1];
	cvta.to.global.u64 	%rd6, %rd59;
	mad.lo.s64 	%rd67, %rd5, 1320, %rd6;
	add.s64 	%rd7, %rd67, 1296;
	ld.global.u64 	%rd8, [%rd67+1296];
	setp.lt.s64 	%p2, %rd218, -1;
	@%p2 bra 	$L__BB1_13;
	ld.param.u64 	%rd219, [_Z19gpu_final_search_32llmP13subproblem_32PyS1__param_1];
	add.s64 	%rd69, %rd219, 2;
	max.s64 	%rd9, %rd69, 1;
	setp.lt.s64 	%p3, %rd69, 8;
	mov.b64 	%rd231, 0;
	@%p3 bra 	$L__BB1_5;
	and.b64  	%rd229, %rd9, 9223372036854775800;
	add.s64 	%rd228, %rd4, 32;
	add.s64 	%rd227, %rd3, 32;
	add.s64 	%rd226, %rd2, 32;
	add.s64 	%rd225, %rd1, 32;
	add.s64 	%rd224, %rd67, 544;
$L__BB1_4:
	.pragma "nounroll";
	and.b64  	%rd231, %rd9, 9223372036854775800;
	ld.global.u64 	%rd71, [%rd224+-288];
	ld.global.u64 	%rd72, [%rd224+-32];
	ld.global.u64 	%rd73, [%rd224+224];
	ld.global.u64 	%rd74, [%rd224+480];
	ld.global.u64 	%rd75, [%rd224+-280];
	st.local.v2.u64 	[%rd225+-32], {%rd71, %rd75};
	ld.global.u64 	%rd76, [%rd224+-24];
	st.local.v2.u64 	[%rd226+-32], {%rd72, %rd76};
	ld.global.u64 	%rd77, [%rd224+232];
	st.local.v2.u64 	[%rd227+-32], {%rd73, %rd77};
	ld.global.u64 	%rd78, [%rd224+488];
	st.local.v2.u64 	[%rd228+-32], {%rd74, %rd78};
	ld.global.u64 	%rd79, [%rd224+-272];
	ld.global.u64 	%rd80, [%rd224+-16];
	ld.global.u64 	%rd81, [%rd224+240];
	ld.global.u64 	%rd82, [%rd224+496];
	ld.global.u64 	%rd83, [%rd224+-264];
	st.local.v2.u64 	[%rd225+-16], {%rd79, %rd83};
	ld.global.u64 	%rd84, [%rd224+-8];
	st.local.v2.u64 	[%rd226+-16], {%rd80, %rd84};
	ld.global.u64 	%rd85, [%rd224+248];
	st.local.v2.u64 	[%rd227+-16], {%rd81, %rd85};
	ld.global.u64 	%rd86, [%rd224+504];
	st.local.v2.u64 	[%rd228+-16], {%rd82, %rd86};
	ld.global.u64 	%rd87, [%rd224+-256];
	ld.global.u64 	%rd88, [%rd224];
	ld.global.u64 	%rd89, [%rd224+256];
	ld.global.u64 	%rd90, [%rd224+512];
	ld.global.u64 	%rd91, [%rd224+-248];
	st.local.v2.u64 	[%rd225], {%rd87, %rd91};
	ld.global.u64 	%rd92, [%rd224+8];
	st.local.v2.u64 	[%rd226], {%rd88, %rd92};
	ld.global.u64 	%rd93, [%rd224+264];
	st.local.v2.u64 	[%rd227], {%rd89, %rd93};
	ld.global.u64 	%rd94, [%rd224+520];
	st.local.v2.u64 	[%rd228], {%rd90, %rd94};
	ld.global.u64 	%rd95, [%rd224+-240];
	ld.global.u64 	%rd96, [%rd224+16];
	ld.global.u64 	%rd97, [%rd224+272];
	ld.global.u64 	%rd98, [%rd224+528];
	ld.global.u64 	%rd99, [%rd224+-232];
	st.local.v2.u64 	[%rd225+16], {%rd95, %rd99};
	ld.global.u64 	%rd100, [%rd224+24];
	st.local.v2.u64 	[%rd226+16], {%rd96, %rd100};
	ld.global.u64 	%rd101, [%rd224+280];
	st.local.v2.u64 	[%rd227+16], {%rd97, %rd101};
	ld.global.u64 	%rd102, [%rd224+536];
	st.local.v2.u64 	[%rd228+16], {%rd98, %rd102};
	add.s64 	%rd229, %rd229, -8;
	add.s64 	%rd228, %rd228, 64;
	add.s64 	%rd227, %rd227, 64;
	add.s64 	%rd226, %rd226, 64;
	add.s64 	%rd225, %rd225, 64;
	add.s64 	%rd224, %rd224, 64;
	setp.ne.s64 	%p4, %rd229, 0;
	@%p4 bra 	$L__BB1_4;
$L__BB1_5:
	and.b64  	%rd30, %rd9, 7;
	setp.eq.s64 	%p5, %rd30, 0;
	@%p5 bra 	$L__BB1_13;
	add.s64 	%rd31, %rd7, -1040;
	and.b64  	%rd32, %rd9, 3;
	setp.lt.u64 	%p6, %rd30, 4;
	@%p6 bra 	$L__BB1_8;
	shl.b64 	%rd103, %rd231, 3;
	add.s64 	%rd104, %rd31, %rd103;
	ld.global.u64 	%rd105, [%rd104];
	add.s64 	%rd106, %rd1, %rd103;
	st.local.u64 	[%rd106], %rd105;
	ld.global.u64 	%rd107, [%rd104+256];
	add.s64 	%rd108, %rd2, %rd103;
	st.local.u64 	[%rd108], %rd107;
	ld.global.u64 	%rd109, [%rd104+512];
	add.s64 	%rd110, %rd3, %rd103;
	st.local.u64 	[%rd110], %rd109;
	ld.global.u64 	%rd111, [%rd104+768];
	add.s64 	%rd112, %rd4, %rd103;
	st.local.u64 	[%rd112], %rd111;
	add.s64 	%rd113, %rd103, 8;
	and.b64  	%rd114, %rd113, 34359738360;
	add.s64 	%rd115, %rd31, %rd114;
	ld.global.u64 	%rd116, [%rd115];
	add.s64 	%rd117, %rd1, %rd114;
	st.local.u64 	[%rd117], %rd116;
	ld.global.u64 	%rd118, [%rd115+256];
	add.s64 	%rd119, %rd2, %rd114;
	st.local.u64 	[%rd119], %rd118;
	ld.global.u64 	%rd120, [%rd115+512];
	add.s64 	%rd121, %rd3, %rd114;
	st.local.u64 	[%rd121], %rd120;
	ld.global.u64 	%rd122, [%rd115+768];
	add.s64 	%rd123, %rd4, %rd114;
	st.local.u64 	[%rd123], %rd122;
	add.s64 	%rd124, %rd103, 16;
	and.b64  	%rd125, %rd124, 34359738360;
	add.s64 	%rd126, %rd31, %rd125;
	ld.global.u64 	%rd127, [%rd126];
	add.s64 	%rd128, %rd1, %rd125;
	st.local.u64 	[%rd128], %rd127;
	ld.global.u64 	%rd129, [%rd126+256];
	add.s64 	%rd130, %rd2, %rd125;
	st.local.u64 	[%rd130], %rd129;
	ld.global.u64 	%rd131, [%rd126+512];
	add.s64 	%rd132, %rd3, %rd125;
	st.local.u64 	[%rd132], %rd131;
	ld.global.u64 	%rd133, [%rd126+768];
	add.s64 	%rd134, %rd4, %rd125;
	st.local.u64 	[%rd134], %rd133;
	add.s64 	%rd135, %rd103, 24;
	and.b64  	%rd136, %rd135, 34359738360;
	add.s64 	%rd137, %rd31, %rd136;
	ld.global.u64 	%rd138, [%rd137];
	add.s64 	%rd139, %rd1, %rd136;
	st.local.u64 	[%rd139], %rd138;
	ld.global.u64 	%rd140, [%rd137+256];
	add.s64 	%rd141, %rd2, %rd136;
	st.local.u64 	[%rd141], %rd140;
	ld.global.u64 	%rd142, [%rd137+512];
	add.s64 	%rd143, %rd3, %rd136;
	st.local.u64 	[%rd143], %rd142;
	ld.global.u64 	%rd144, [%rd137+768];
	add.s64 	%rd145, %rd4, %rd136;
	st.local.u64 	[%rd145], %rd144;
	add.s64 	%rd146, %rd231, 4;
	and.b64  	%rd231, %rd146, 4294967295;
$L__BB1_8:
	setp.eq.s64 	%p7, %rd32, 0;
	@%p7 bra 	$L__BB1_13;
	setp.eq.s64 	%p8, %rd32, 1;
	@%p8 bra 	$L__BB1_11;
	shl.b64 	%rd147, %rd231, 3;
	add.s64 	%rd148, %rd31, %rd147;
	ld.global.u64 	%rd149, [%rd148];
	add.s64 	%rd150, %rd1, %rd147;
	st.local.u64 	[%rd150], %rd149;
	ld.global.u64 	%rd151, [%rd148+256];
	add.s64 	%rd152, %rd2, %rd147;
	st.local.u64 	[%rd152], %rd151;
	ld.global.u64 	%rd153, [%rd148+512];
	add.s64 	%rd154, %rd3, %rd147;
	st.local.u64 	[%rd154], %rd153;
	ld.global.u64 	%rd155, [%rd148+768];
	add.s64 	%rd156, %rd4, %rd147;
	st.local.u64 	[%rd156], %rd155;
	add.s64 	%rd157, %rd147, 8;
	and.b64  	%rd158, %rd157, 34359738360;
	add.s64 	%rd159, %rd31, %rd158;
	ld.global.u64 	%rd160, [%rd159];
	add.s64 	%rd161, %rd1, %rd158;
	st.local.u64 	[%rd161], %rd160;
	ld.global.u64 	%rd162, [%rd159+256];
	add.s64 	%rd163, %rd2, %rd158;
	st.local.u64 	[%rd163], %rd162;
	ld.global.u64 	%rd164, [%rd159+512];
	add.s64 	%rd165, %rd3, %rd158;
	st.local.u64 	[%rd165], %rd164;
	ld.global.u64 	%rd166, [%rd159+768];
	add.s64 	%rd167, %rd4, %rd158;
	st.local.u64 	[%rd167], %rd166;
	add.s64 	%rd168, %rd231, 2;
	and.b64  	%rd231, %rd168, 4294967295;
$L__BB1_11:
	and.b64  	%rd169, %rd9, 1;
	setp.eq.b64 	%p9, %rd169, 1;
	not.pred 	%p10, %p9;
	@%p10 bra 	$L__BB1_13;
	shl.b64 	%rd170, %rd231, 3;
	add.s64 	%rd171, %rd31, %rd170;
	ld.global.u64 	%rd172, [%rd171];
	add.s64 	%rd173, %rd1, %rd170;
	st.local.u64 	[%rd173], %rd172;
	ld.global.u64 	%rd174, [%rd171+256];
	add.s64 	%rd175, %rd2, %rd170;
	st.local.u64 	[%rd175], %rd174;
	ld.global.u64 	%rd176, [%rd171+512];
	add.s64 	%rd177, %rd3, %rd170;
	st.local.u64 	[%rd177], %rd176;
	ld.global.u64 	%rd178, [%rd171+768];
	add.s64 	%rd179, %rd4, %rd170;
	st.local.u64 	[%rd179], %rd178;
$L__BB1_13:
	ld.param.u64 	%rd235, [_Z19gpu_final_search_32llmP13subproblem_32PyS1__param_1];
	ld.param.u64 	%rd217, [_Z19gpu_final_search_32llmP13subproblem_32PyS1__param_0];
	shl.b64 	%rd181, %rd8, 3;
	add.s64 	%rd233, %rd4, %rd181;
	shl.b64 	%rd182, %rd235, 3;
	add.s64 	%rd183, %rd1, %rd182;
	ld.local.u64 	%rd184, [%rd183];
	add.s64 	%rd185, %rd3, %rd182;
	ld.local.u64 	%rd186, [%rd185];
	or.b64  	%rd187, %rd186, %rd184;
	add.s64 	%rd188, %rd2, %rd182;
	ld.local.u64 	%rd189, [%rd188];
	or.b64  	%rd190, %rd187, %rd189;
	not.b64 	%rd191, %rd190;
	cvt.u32.u64 	%r5, %rd217;
	mov.b64 	%rd192, -1;
	shl.b64 	%rd193, %rd192, %r5;
	not.b64 	%rd38, %rd193;
	and.b64  	%rd234, %rd191, %rd38;
	add.s64 	%rd40, %rd217, -1;
	mov.b64 	%rd236, 0;
	mov.u64 	%rd237, %rd236;
$L__BB1_14:
	setp.ne.s64 	%p11, %rd234, 0;
	@%p11 bra 	$L__BB1_17;
	ld.param.u64 	%rd221, [_Z19gpu_final_search_32llmP13subproblem_32PyS1__param_1];
	setp.le.s64 	%p13, %rd235, %rd221;
	@%p13 bra 	$L__BB1_20;
	add.s64 	%rd46, %rd233, -8;
	ld.local.u64 	%rd234, [%rd233+-8];
	add.s64 	%rd235, %rd235, -1;
	mov.u64 	%rd233, %rd46;
	bra.uni 	$L__BB1_14;
$L__BB1_17:
	setp.ge.s64 	%p12, %rd235, %rd40;
	@%p12 bra 	$L__BB1_19;
	neg.s64 	%rd194, %rd234;
	and.b64  	%rd195, %rd234, %rd194;
	add.s64 	%rd49, %rd235, 1;
	shl.b64 	%rd196, %rd235, 3;
	add.s64 	%rd197, %rd1, %rd196;
	ld.local.u64 	%rd198, [%rd197];
	or.b64  	%rd199, %rd198, %rd195;
	st.local.u64 	[%rd197+8], %rd199;
	add.s64 	%rd200, %rd3, %rd196;
	ld.local.u64 	%rd201, [%rd200];
	or.b64  	%rd202, %rd201, %rd195;
	shr.u64 	%rd203, %rd202, 1;
	st.local.u64 	[%rd200+8], %rd203;
	add.s64 	%rd204, %rd2, %rd196;
	ld.local.u64 	%rd205, [%rd204];
	or.b64  	%rd206, %rd205, %rd195;
	shl.b64 	%rd207, %rd206, 1;
	st.local.u64 	[%rd204+8], %rd207;
	add.s64 	%rd50, %rd233, 8;
	xor.b64  	%rd208, %rd195, %rd234;
	st.local.u64 	[%rd233], %rd208;
	or.b64  	%rd209, %rd203, %rd199;
	or.b64  	%rd210, %rd209, %rd207;
	not.b64 	%rd211, %rd210;
	and.b64  	%rd234, %rd211, %rd38;
	add.s64 	%rd237, %rd237, 1;
	mov.u64 	%rd233, %rd50;
	mov.u64 	%rd235, %rd49;
	bra.uni 	$L__BB1_14;
$L__BB1_19:
	add.s64 	%rd236, %rd236, 1;
	add.s64 	%rd54, %rd233, -8;
	ld.local.u64 	%rd234, [%rd233+-8];
	add.s64 	%rd235, %rd235, -1;
	mov.u64 	%rd233, %rd54;
	bra.uni 	$L__BB1_14;
$L__BB1_20:
	ld.param.u64 	%rd223, [_Z19gpu_final_search_32llmP13subproblem_32PyS1__param_5];
	ld.param.u64 	%rd222, [_Z19gpu_final_search_32llmP13subproblem_32PyS1__param_4];
	cvta.to.global.u64 	%rd212, %rd223;
	shl.b64 	%rd213, %rd5, 3;
	add.s64 	%rd214, %rd212, %rd213;
	st.global.u64 	[%rd214], %rd236;
	cvta.to.global.u64 	%rd215, %rd222;
	add.s64 	%rd216, %rd215, %rd213;
	st.global.u64 	[%rd216], %rd237;
$L__BB1_21:
	ret;

}


// ===== COMPILED SASS (sm_100) =====

	.target	sm_100

	.elftype	@"ET_EXEC"


//--------------------- .note.nv.tkinfo           --------------------------
	.section	.note.nv.tkinfo,"",@"SHT_NOTE"
	.sectionflags	@"SHF_NOTE_NV_TKINFO"
	.tkinfo
        /*0018*/ 	.word	0x00000002
        /*0030*/ 	.string	""
        /*0030*/ 	.string	"ptxas"
        /*0030*/ 	.string	"Cuda compilation tools, release 13.0, V13.0.88"
        /*0030*/ 	.string	"Build cuda_13.0.r13.0/compiler.36424714_0"
        /*0030*/ 	.string	"-arch sm_100 -m 64 "



//--------------------- .note.nv.cuinfo           --------------------------
	.section	.note.nv.cuinfo,"",@"SHT_NOTE"
	.sectionflags	@"SHF_NOTE_NV_CUINFO"
        /*0018*/ 	.short	0x0002
        /*001a*/ 	.short	0x0064
        /*001c*/ 	.short	0x0082
	.zero		2


//--------------------- .nv.info                  --------------------------
	.section	.nv.info,"",@"SHT_CUDA_INFO"
	.align	4


	//----- nvinfo : EIATTR_REGCOUNT
	.align		4
        /*0000*/ 	.byte	0x04, 0x2f
        /*0002*/ 	.short	(.L_1 - .L_0)
	.align		4
.L_0:
        /*0004*/ 	.word	index@(_Z19gpu_final_search_64xxyP10subproblemPyS1_)
        /*0008*/ 	.word	0x00000020


	//----- nvinfo : EIATTR_FRAME_SIZE
	.align		4
.L_1:
        /*000c*/ 	.byte	0x04, 0x11
        /*000e*/ 	.short	(.L_3 - .L_2)
	.align		4
.L_2:
        /*0010*/ 	.word	index@(_Z19gpu_final_search_64xxyP10subproblemPyS1_)
        /*0014*/ 	.word	0x00000400


	//----- nvinfo : EIATTR_REGCOUNT
	.align		4
.L_3:
        /*0018*/ 	.byte	0x04, 0x2f
        /*001a*/ 	.short	(.L_5 - .L_4)
	.align		4
.L_4:
        /*001c*/ 	.word	index@(_Z19gpu_final_search_32llmP13subproblem_32PyS1_)
        /*0020*/ 	.word	0x00000020


	//----- nvinfo : EIATTR_FRAME_SIZE
	.align		4
.L_5:
        /*0024*/ 	.byte	0x04, 0x11
        /*0026*/ 	.short	(.L_7 - .L_6)
	.align		4
.L_6:
        /*0028*/ 	.word	index@(_Z19gpu_final_search_32llmP13subproblem_32PyS1_)
        /*002c*/ 	.word	0x00000400


	//----- nvinfo : EIATTR_MIN_STACK_SIZE
	.align		4
.L_7:
        /*0030*/ 	.byte	0x04, 0x12
        /*0032*/ 	.short	(.L_9 - .L_8)
	.align		4
.L_8:
        /*0034*/ 	.word	index@(_Z19gpu_final_search_32llmP13subproblem_32PyS1_)
        /*0038*/ 	.word	0x00000400


	//----- nvinfo : EIATTR_MIN_STACK_SIZE
	.align		4
.L_9:
        /*003c*/ 	.byte	0x04, 0x12
        /*003e*/ 	.short	(.L_11 - .L_10)
	.align		4
.L_10:
        /*0040*/ 	.word	index@(_Z19gpu_final_search_64xxyP10subproblemPyS1_)
        /*0044*/ 	.word	0x00000400
.L_11:


//--------------------- .nv.compat                --------------------------
	.section	.nv.compat,"",@"SHT_CUDA_COMPAT_INFO"
	.align	4
        /*0000*/ 	.byte	0x02, 0x09, 0x00, 0x00, 0x02, 0x02, 0x01, 0x00, 0x02, 0x05, 0x05, 0x00, 0x03, 0x07, 0x01, 0x01
        /*0010*/ 	.byte	0x02, 0x03, 0x00, 0x00, 0x02, 0x06, 0x01, 0x00, 0x04, 0x0b, 0x08, 0x00, 0x09, 0x00, 0x00, 0x00
        /*0020*/ 	.byte	0x00, 0x00, 0x00, 0x00


//--------------------- .nv.info._Z19gpu_final_search_32llmP13subproblem_32PyS1_ --------------------------
	.section	.nv.info._Z19gpu_final_search_32llmP13subproblem_32PyS1_,"",@"SHT_CUDA_INFO"
	.sectionflags	@""
	.align	4


	//----- nvinfo : EIATTR_CUDA_API_VERSION
	.align		4
        /*0000*/ 	.byte	0x04, 0x37
        /*0002*/ 	.short	(.L_13 - .L_12)
.L_12:
        /*0004*/ 	.word	0x00000082


	//----- nvinfo : EIATTR_KPARAM_INFO
	.align		4
.L_13:
        /*0008*/ 	.byte	0x04, 0x17
        /*000a*/ 	.short	(.L_15 - .L_14)
.L_14:
        /*000c*/ 	.word	0x00000000
        /*0010*/ 	.short	0x0005
        /*0012*/ 	.short	0x0028
        /*0014*/ 	.byte	0x00, 0xf5, 0x21, 0x00


	//----- nvinfo : EIATTR_KPARAM_INFO
	.align		4
.L_15:
        /*0018*/ 	.byte	0x04, 0x17
        /*001a*/ 	.short	(.L_17 - .L_16)
.L_16:
        /*001c*/ 	.word	0x00000000
        /*0020*/ 	.short	0x0004
        /*0022*/ 	.short	0x0020
        /*0024*/ 	.byte	0x00, 0xf5, 0x21, 0x00


	//----- nvinfo : EIATTR_KPARAM_INFO
	.align		4
.L_17:
        /*0028*/ 	.byte	0x04, 0x17
        /*002a*/ 	.short	(.L_19 - .L_18)
.L_18:
        /*002c*/ 	.word	0x00000000
        /*0030*/ 	.short	0x0003
        /*0032*/ 	.short	0x0018
        /*0034*/ 	.byte	0x00, 0xf5, 0x21, 0x00


	//----- nvinfo : EIATTR_KPARAM_INFO
	.align		4
.L_19:
        /*0038*/ 	.byte	0x04, 0x17
        /*003a*/ 	.short	(.L_21 - .L_20)
.L_20:
        /*003c*/ 	.word	0x00000000
        /*0040*/ 	.short	0x0002
        /*0042*/ 	.short	0x0010
        /*0044*/ 	.byte	0x00, 0xf0, 0x21, 0x00


	//----- nvinfo : EIATTR_KPARAM_INFO
	.align		4
.L_21:
        /*0048*/ 	.byte	0x04, 0x17
        /*004a*/ 	.short	(.L_23 - .L_22)
.L_22:
        /*004c*/ 	.word	0x00000000
        /*0050*/ 	.short	0x0001
        /*0052*/ 	.short	0x0008
        /*0054*/ 	.byte	0x00, 0xf0, 0x21, 0x00


	//----- nvinfo : EIATTR_KPARAM_INFO
	.align		4
.L_23:
        /*0058*/ 	.byte	0x04, 0x17
        /*005a*/ 	.short	(.L_25 - .L_24)
.L_24:
        /*005c*/ 	.word	0x00000000
        /*0060*/ 	.short	0x0000
        /*0062*/ 	.short	0x0000
        /*0064*/ 	.byte	0x00, 0xf0, 0x21, 0x00


	//----- nvinfo : EIATTR_SPARSE_MMA_MASK
	.align		4
.L_25:
        /*0068*/ 	.byte	0x03, 0x50
        /*006a*/ 	.short	0x0000


	//----- nvinfo : EIATTR_MAXREG_COUNT
	.align		4
        /*006c*/ 	.byte	0x03, 0x1b
        /*006e*/ 	.short	0x00ff


	//----- nvinfo : EIATTR_MERCURY_ISA_VERSION
	.align		4
        /*0070*/ 	.byte	0x03, 0x5f
        /*0072*/ 	.short	0x0101


	//----- nvinfo : EIATTR_VRC_CTA_INIT_COUNT
	.align		4
        /*0074*/ 	.byte	0x02, 0x4a
	.zero		1
	.zero		1


	//----- nvinfo : EIATTR_EXIT_INSTR_OFFSETS
	.align		4
        /*0078*/ 	.byte	0x04, 0x1c
        /*007a*/ 	.short	(.L_27 - .L_26)


	//   ....[0]....
.L_26:
        /*007c*/ 	.word	0x000000b0


	//   ....[1]....
        /*0080*/ 	.word	0x00001450


	//----- nvinfo : EIATTR_CRS_STACK_SIZE
	.align		4
.L_27:
        /*0084*/ 	.byte	0x04, 0x1e
        /*0086*/ 	.short	(.L_29 - .L_28)
.L_28:
        /*0088*/ 	.word	0x00000000


	//----- nvinfo : EIATTR_CBANK_PARAM_SIZE
	.align		4
.L_29:
        /*008c*/ 	.byte	0x03, 0x19
        /*008e*/ 	.short	0x0030


	//----- nvinfo : EIATTR_PARAM_CBANK
	.align		4
        /*0090*/ 	.byte	0x04, 0x0a
        /*0092*/ 	.short	(.L_31 - .L_30)
	.align		4
.L_30:
        /*0094*/ 	.word	index@(.nv.constant0._Z19gpu_final_search_32llmP13subproblem_32PyS1_)
        /*0098*/ 	.short	0x0380
        /*009a*/ 	.short	0x0030


	//----- nvinfo : EIATTR_SW_WAR
	.align		4
.L_31:
        /*009c*/ 	.byte	0x04, 0x36
        /*009e*/ 	.short	(.L_33 - .L_32)
.L_32:
        /*00a0*/ 	.word	0x00000008
.L_33:


//--------------------- .nv.info._Z19gpu_final_search_64xxyP10subproblemPyS1_ --------------------------
	.section	.nv.info._Z19gpu_final_search_64xxyP10subproblemPyS1_,"",@"SHT_CUDA_INFO"
	.sectionflags	@""
	.align	4


	//----- nvinfo : EIATTR_CUDA_API_VERSION
	.align		4
        /*0000*/ 	.byte	0x04, 0x37
        /*0002*/ 	.short	(.L_35 - .L_34)
.L_34:
        /*0004*/ 	.word	0x00000082


	//----- nvinfo : EIATTR_KPARAM_INFO
	.align		4
.L_35:
        /*0008*/ 	.byte	0x04, 0x17
        /*000a*/ 	.short	(.L_37 - .L_36)
.L_36:
        /*000c*/ 	.word	0x00000000
        /*0010*/ 	.short	0x0005
        /*0012*/ 	.short	0x0028
        /*0014*/ 	.byte	0x00, 0xf5, 0x21, 0x00


	//----- nvinfo : EIATTR_KPARAM_INFO
	.align		4
.L_37:
        /*0018*/ 	.byte	0x04, 0x17
        /*001a*/ 	.short	(.L_39 - .L_38)
.L_38:
        /*001c*/ 	.word	0x00000000
        /*0020*/ 	.short	0x0004
        /*0022*/ 	.short	0x0020
        /*0024*/ 	.byte	0x00, 0xf5, 0x21, 0x00


	//----- nvinfo : EIATTR_KPARAM_INFO
	.align		4
.L_39:
        /*0028*/ 	.byte	0x04, 0x17
        /*002a*/ 	.short	(.L_41 - .L_40)
.L_40:
        /*002c*/ 	.word	0x00000000
        /*0030*/ 	.short	0x0003
        /*0032*/ 	.short	0x0018
        /*0034*/ 	.byte	0x00, 0xf5, 0x21, 0x00


	//----- nvinfo : EIATTR_KPARAM_INFO
	.align		4
.L_41:
        /*0038*/ 	.byte	0x04, 0x17
        /*003a*/ 	.short	(.L_43 - .L_42)
.L_42:
        /*003c*/ 	.word	0x00000000
        /*0040*/ 	.short	0x0002
        /*0042*/ 	.short	0x0010
        /*0044*/ 	.byte	0x00, 0xf0, 0x21, 0x00


	//----- nvinfo : EIATTR_KPARAM_INFO
	.align		4
.L_43:
        /*0048*/ 	.byte	0x04, 0x17
        /*004a*/ 	.short	(.L_45 - .L_44)
.L_44:
        /*004c*/ 	.word	0x00000000
        /*0050*/ 	.short	0x0001
        /*0052*/ 	.short	0x0008
        /*0054*/ 	.byte	0x00, 0xf0, 0x21, 0x00


	//----- nvinfo : EIATTR_KPARAM_INFO
	.align		4
.L_45:
        /*0058*/ 	.byte	0x04, 0x17
        /*005a*/ 	.short	(.L_47 - .L_46)
.L_46:
        /*005c*/ 	.word	0x00000000
        /*0060*/ 	.short	0x0000
        /*0062*/ 	.short	0x0000
        /*0064*/ 	.byte	0x00, 0xf0, 0x21, 0x00


	//----- nvinfo : EIATTR_SPARSE_MMA_MASK
	.align		4
.L_47:
        /*0068*/ 	.byte	0x03, 0x50
        /*006a*/ 	.short	0x0000


	//----- nvinfo : EIATTR_MAXREG_COUNT
	.align		4
        /*006c*/ 	.byte	0x03, 0x1b
        /*006e*/ 	.short	0x00ff


	//----- nvinfo : EIATTR_MERCURY_ISA_VERSION
	.align		4
        /*0070*/ 	.byte	0x03, 0x5f
        /*0072*/ 	.short	0x0101


	//----- nvinfo : EIATTR_VRC_CTA_INIT_COUNT
	.align		4
        /*0074*/ 	.byte	0x02, 0x4a
	.zero		1
	.zero		1


	//----- nvinfo : EIATTR_EXIT_INSTR_OFFSETS
	.align		4
        /*0078*/ 	.byte	0x04, 0x1c
        /*007a*/ 	.short	(.L_49 - .L_48)


	//   ....[0]....
.L_48:
        /*007c*/ 	.word	0x000000b0


	//   ....[1]....
        /*0080*/ 	.word	0x00001450


	//----- nvinfo : EIATTR_CRS_STACK_SIZE
	.align		4
.L_49:
        /*0084*/ 	.byte	0x04, 0x1e
        /*0086*/ 	.short	(.L_51 - .L_50)
.L_50:
        /*0088*/ 	.word	0x00000000


	//----- nvinfo : EIATTR_CBANK_PARAM_SIZE
	.align		4
.L_51:
        /*008c*/ 	.byte	0x03, 0x19
        /*008e*/ 	.short	0x0030


	//----- nvinfo : EIATTR_PARAM_CBANK
	.align		4
        /*0090*/ 	.byte	0x04, 0x0a
        /*0092*/ 	.short	(.L_53 - .L_52)
	.align		4
.L_52:
        /*0094*/ 	.word	index@(.nv.constant0._Z19gpu_final_search_64xxyP10subproblemPyS1_)
        /*0098*/ 	.short	0x0380
        /*009a*/ 	.short	0x0030


	//----- nvinfo : EIATTR_SW_WAR
	.align		4
.L_53:
        /*009c*/ 	.byte	0x04, 0x36
        /*009e*/ 	.short	(.L_55 - .L_54)
.L_54:
        /*00a0*/ 	.word	0x00000008
.L_55:


//--------------------- .nv.callgraph             --------------------------
	.section	.nv.callgraph,"",@"SHT_CUDA_CALLGRAPH"
	.align	4
	.sectionentsize	8
	.align		4
        /*0000*/ 	.word	0x00000000
	.align		4
        /*0004*/ 	.word	0xffffffff
	.align		4
        /*0008*/ 	.word	0x00000000
	.align		4
        /*000c*/ 	.word	0xfffffffe
	.align		4
        /*0010*/ 	.word	0x00000000
	.align		4
        /*0014*/ 	.word	0xfffffffd
	.align		4
        /*0018*/ 	.word	0x00000000
	.align		4
        /*001c*/ 	.word	0xfffffffc


//--------------------- .text._Z19gpu_final_search_32llmP13subproblem_32PyS1_ --------------------------
	.section	.text._Z19gpu_final_search_32llmP13subproblem_32PyS1_,"ax",@progbits
	.align	128
        .global         _Z19gpu_final_search_32llmP13subproblem_32PyS1_
        .type           _Z19gpu_final_search_32llmP13subproblem_32PyS1_,@function
        .size           _Z19gpu_final_search_32llmP13subproblem_32PyS1_,(.L_x_30 - _Z19gpu_final_search_32llmP13subproblem_32PyS1_)
        .other          _Z19gpu_final_search_32llmP13subproblem_32PyS1_,@"STO_CUDA_ENTRY STV_DEFAULT"
_Z19gpu_final_search_32llmP13subproblem_32PyS1_:
.text._Z19gpu_final_search_32llmP13subproblem_32PyS1_:
[----:B------:R-:W0:Y:S01]  /*0000*/  LDC R1, c[0x0][0x37c] ;  /* 0x0000df00ff017b82 */ /* 0x000e220000000800 */
[----:B------:R-:W1:Y:S07]  /*0010*/  S2R R0, SR_TID.X ;  /* 0x0000000000007919 */ /* 0x000e6e0000002100 */
[----:B------:R-:W1:Y:S01]  /*0020*/  S2UR UR4, SR_CTAID.X ;  /* 0x00000000000479c3 */ /* 0x000e620000002500 */
[----:B------:R-:W2:Y:S01]  /*0030*/  LDCU.64 UR6, c[0x0][0x390] ;  /* 0x00007200ff0677ac */ /* 0x000ea20008000a00 */
[----:B0-----:R-:W-:-:S06]  /*0040*/  VIADD R1, R1, 0xfffffc00 ;  /* 0xfffffc0001017836 */ /* 0x001fcc0000000000 */
[----:B------:R-:W1:Y:S02]  /*0050*/  LDC R19, c[0x0][0x360] ;  /* 0x0000d800ff137b82 */ /* 0x000e640000000800 */
[----:B-1----:R-:W-:Y:S01]  /*0060*/  IMAD R19, R19, UR4, R0 ;  /* 0x0000000413137c24 */ /* 0x002fe2000f8e0200 */
[----:B------:R-:W-:-:S04]  /*0070*/  R2UR UR4, R1 ;  /* 0x00000000010472ca */ /* 0x000fc800000e0000 */
[----:B--2---:R-:W-:Y:S02]  /*0080*/  ISETP.GE.U32.AND P0, PT, R19, UR6, PT ;  /* 0x0000000613007c0c */ /* 0x004fe4000bf06070 */
[----:B------:R-:W-:-:S04]  /*0090*/  SHF.R.S32.HI R17, RZ, 0x1f, R19 ;  /* 0x0000001fff117819 */ /* 0x000fc80000011413 */
[----:B------:R-:W-:-:S13]  /*00a0*/  ISETP.GE.U32.AND.EX P0, PT, R17, UR7, PT, P0 ;  /* 0x0000000711007c0c */ /* 0x000fda000bf06100 */
[----:B------:R-:W-:Y:S05]  /*00b0*/  @P0 EXIT ;  /* 0x000000000000094d */ /* 0x000fea0003800000 */
[----:B------:R-:W0:Y:S01]  /*00c0*/  LDC.64 R24, c[0x0][0x398] ;  /* 0x0000e600ff187b82 */ /* 0x000e220000000a00 */
[----:B------:R-:W1:Y:S01]  /*00d0*/  LDCU.64 UR10, c[0x0][0x358] ;  /* 0x00006b00ff0a77ac */ /* 0x000e620008000a00 */
[----:B------:R-:W-:Y:S01]  /*00e0*/  IMAD R23, R17, 0x528, RZ ;  /* 0x0000052811177824 */ /* 0x000fe200078e02ff */
[----:B------:R-:W2:Y:S01]  /*00f0*/  LDCU.64 UR12, c[0x0][0x388] ;  /* 0x00007100ff0c77ac */ /* 0x000ea20008000a00 */
[----:B0-----:R-:W-:-:S04]  /*0100*/  IMAD.WIDE.U32 R24, R19, 0x528, R24 ;  /* 0x0000052813187825 */ /* 0x001fc800078e0018 */
[----:B------:R-:W-:Y:S02]  /*0110*/  IMAD.IADD R23, R25, 0x1, R23 ;  /* 0x0000000119177824 */ /* 0x000fe400078e0217 */
[----:B------:R-:W-:-:S05]  /*0120*/  IMAD.MOV.U32 R22, RZ, RZ, R24 ;  /* 0x000000ffff167224 */ /* 0x000fca00078e0018 */
[----:B-1----:R0:W5:Y:S01]  /*0130*/  LDG.E R18, desc[UR10][R22.64+0x510] ;  /* 0x0005100a16127981 */ /* 0x002162000c1e1900 */
[----:B--2---:R-:W-:Y:S02]  /*0140*/  UISETP.GE.U32.AND UP0, UPT, UR12, -0x1, UPT ;  /* 0xffffffff0c00788c */ /* 0x004fe4000bf06070 */
[----:B------:R-:W-:Y:S02]  /*0150*/  UIADD3 UR4, UPT, UPT, UR4, 0x300, URZ ;  /* 0x0000030004047890 */ /* 0x000fe4000fffe0ff */
[----:B------:R-:W-:-:S09]  /*0160*/  UISETP.GE.AND.EX UP0, UPT, UR13, -0x1, UPT, UP0 ;  /* 0xffffffff0d00788c */ /* 0x000fd2000bf06300 */
[----:B0-----:R-:W-:Y:S05]  /*0170*/  BRA.U !UP0, `(.L_x_0) ;  /* 0x0000000d08307547 */ /* 0x001fea000b800000 */
[----:B------:R-:W-:Y:S01]  /*0180*/  UIADD3 UR9, UP0, UPT, UR12, 0x2, URZ ;  /* 0x000000020c097890 */ /* 0x000fe2000ff1e0ff */
[----:B------:R-:W-:-:S03]  /*0190*/  CS2R R26, SRZ ;  /* 0x00000000001a7805 */ /* 0x000fc6000001ff00 */
[----:B------:R-:W-:Y:S02]  /*01a0*/  UIADD3.X UR5, UPT, UPT, URZ, UR13, URZ, UP0, !UPT ;  /* 0x0000000dff057290 */ /* 0x000fe400087fe4ff */
[----:B------:R-:W-:Y:S02]  /*01b0*/  UISETP.GT.U32.AND UP0, UPT, UR9, 0x1, UPT ;  /* 0x000000010900788c */ /* 0x000fe4000bf04070 */
[----:B------:R-:W-:Y:S02]  /*01c0*/  UISETP.GE.U32.AND UP1, UPT, UR9, 0x8, UPT ;  /* 0x000000080900788c */ /* 0x000fe4000bf26070 */
[----:B------:R-:W-:-:S04]  /*01d0*/  UISETP.GT.AND.EX UP0, UPT, UR5, URZ, UPT, UP0 ;  /* 0x000000ff0500728c */ /* 0x000fc8000bf04300 */
[----:B------:R-:W-:Y:S02]  /*01e0*/  USEL UR9, UR9, 0x1, UP0 ;  /* 0x0000000109097887 */ /* 0x000fe40008000000 */
[----:B------:R-:W-:Y:S02]  /*01f0*/  USEL UR8, UR5, URZ, UP0 ;  /* 0x000000ff05087287 */ /* 0x000fe40008000000 */
[----:B------:R-:W-:-:S09]  /*0200*/  UISETP.GE.AND.EX UP0, UPT, UR5, URZ, UPT, UP1 ;  /* 0x000000ff0500728c */ /* 0x000fd2000bf06310 */
[----:B------:R-:W-:Y:S05]  /*0210*/  BRA.U !UP0, `(.L_x_1) ;  /* 0x0000000508247547 */ /* 0x000fea000b800000 */
[----:B------:R-:W-:Y:S01]  /*0220*/  IADD3 R26, P0, PT, R24, 0x220, RZ ;  /* 0x00000220181a7810 */ /* 0x000fe20007f1e0ff */
[----:B------:R-:W-:Y:S01]  /*0230*/  ULOP3.LUT UR7, UR9, 0xfffffff8, URZ, 0xc0, !UPT ;  /* 0xfffffff809077892 */ /* 0x000fe2000f8ec0ff */
[C---:B------:R-:W-:Y:S01]  /*0240*/  VIADD R0, R1.reuse, 0x320 ;  /* 0x0000032001007836 */ /* 0x040fe20000000000 */
[----:B------:R-:W-:Y:S01]  /*0250*/  ULOP3.LUT UR8, UR8, 0x7fffffff, URZ, 0xc0, !UPT ;  /* 0x7fffffff08087892 */ /* 0x000fe2000f8ec0ff */
[C---:B------:R-:W-:Y:S02]  /*0260*/  VIADD R2, R1.reuse, 0x220 ;  /* 0x0000022001027836 */ /* 0x040fe40000000000 */
[C---:B------:R-:W-:Y:S02]  /*0270*/  VIADD R3, R1.reuse, 0x120 ;  /* 0x0000012001037836 */ /* 0x040fe40000000000 */
[----:B------:R-:W-:Y:S01]  /*0280*/  VIADD R16, R1, 0x20 ;  /* 0x0000002001107836 */ /* 0x000fe20000000000 */
[----:B------:R-:W-:Y:S01]  /*0290*/  UMOV UR5, UR7 ;  /* 0x0000000700057c82 */ /* 0x000fe20008000000 */
[----:B------:R-:W-:Y:S01]  /*02a0*/  IMAD.X R27, RZ, RZ, R23, P0 ;  /* 0x000000ffff1b7224 */ /* 0x000fe200000e0617 */
[----:B------:R-:W-:-:S06]  /*02b0*/  UMOV UR6, UR8 ;  /* 0x0000000800067c82 */ /* 0x000fcc0008000000 */
.L_x_2:
[----:B------:R-:W-:Y:S02]  /*02c0*/  IMAD.MOV.U32 R20, RZ, RZ, R26 ;  /* 0x000000ffff147224 */ /* 0x000fe400078e001a */
[----:B------:R-:W-:-:S05]  /*02d0*/  IMAD.MOV.U32 R21, RZ, RZ, R27 ;  /* 0x000000ffff157224 */ /* 0x000fca00078e001b */
[----:B------:R-:W2:Y:S04]  /*02e0*/  LDG.E.64 R4, desc[UR10][R20.64+-0x120] ;  /* 0xfffee00a14047981 */ /* 0x000ea8000c1e1b00 */
[----:B------:R-:W2:Y:S04]  /*02f0*/  LDG.E.64 R6, desc[UR10][R20.64+-0x118] ;  /* 0xfffee80a14067981 */ /* 0x000ea8000c1e1b00 */
[----:B------:R-:W3:Y:S04]  /*0300*/  LDG.E.64 R8, desc[UR10][R20.64+-0x20] ;  /* 0xffffe00a14087981 */ /* 0x000ee8000c1e1b00 */
[----:B------:R-:W3:Y:S04]  /*0310*/  LDG.E.64 R10, desc[UR10][R20.64+-0x18] ;  /* 0xffffe80a140a7981 */ /* 0x000ee8000c1e1b00 */
[----:B------:R-:W4:Y:S04]  /*0320*/  LDG.E.64 R12, desc[UR10][R20.64+0xe0] ;  /* 0x0000e00a140c7981 */ /* 0x000f28000c1e1b00 */
[----:B------:R-:W4:Y:S04]  /*0330*/  LDG.E.64 R14, desc[UR10][R20.64+0xe8] ;  /* 0x0000e80a140e7981 */ /* 0x000f28000c1e1b00 */
[----:B--2---:R0:W-:Y:S04]  /*0340*/  STL.128 [R16+-0x20], R4 ;  /* 0xffffe00410007387 */ /* 0x0041e80000100c00 */
[----:B0-----:R-:W2:Y:S04]  /*0350*/  LDG.E.64 R4, desc[UR10][R20.64+0x1e0] ;  /* 0x0001e00a14047981 */ /* 0x001ea8000c1e1b00 */
[----:B------:R-:W2:Y:S04]  /*0360*/  LDG.E.64 R6, desc[UR10][R20.64+0x1e8] ;  /* 0x0001e80a14067981 */ /* 0x000ea8000c1e1b00 */
[----:B---3--:R0:W-:Y:S04]  /*0370*/  STL.128 [R3+-0x20], R8 ;  /* 0xffffe00803007387 */ /* 0x0081e80000100c00 */
[----:B----4-:R1:W-:Y:S04]  /*0380*/  STL.128 [R2+-0x20], R12 ;  /* 0xffffe00c02007387 */ /* 0x0103e80000100c00 */
[----:B0-----:R-:W3:Y:S04]  /*0390*/  LDG.E.64 R8, desc[UR10][R20.64+-0x110] ;  /* 0xfffef00a14087981 */ /* 0x001ee8000c1e1b00 */
[----:B------:R-:W3:Y:S04]  /*03a0*/  LDG.E.64 R10, desc[UR10][R20.64+-0x108] ;  /* 0xfffef80a140a7981 */ /* 0x000ee8000c1e1b00 */
[----:B-1----:R-:W4:Y:S04]  /*03b0*/  LDG.E.64 R12, desc[UR10][R20.64+-0x10] ;  /* 0xfffff00a140c7981 */ /* 0x002f28000c1e1b00 */
        /* <DEDUP_REMOVED lines=13> */
[----:B----4-:R0:W-:Y:S04]  /*0490*/  STL.128 [R0+-0x10], R12 ;  /* 0xfffff00c00007387 */ /* 0x0101e80000100c00 */
[----:B---3--:R1:W-:Y:S04]  /*04a0*/  STL.128 [R16], R8 ;  /* 0x0000000810007387 */ /* 0x0083e80000100c00 */
[----:B0-----:R-:W3:Y:S04]  /*04b0*/  LDG.E.64 R12, desc[UR10][R20.64+0x100] ;  /* 0x0001000a140c7981 */ /* 0x001ee8000c1e1b00 */
[----:B------:R-:W3:Y:S04]  /*04c0*/  LDG.E.64 R14, desc[UR10][R20.64+0x108] ;  /* 0x0001080a140e7981 */ /* 0x000ee8000c1e1b00 */
[----:B-1----:R-:W4:Y:S04]  /*04d0*/  LDG.E.64 R8, desc[UR10][R20.64+0x200] ;  /* 0x0002000a14087981 */ /* 0x002f28000c1e1b00 */
[----:B------:R-:W4:Y:S04]  /*04e0*/  LDG.E.64 R10, desc[UR10][R20.64+0x208] ;  /* 0x0002080a140a7981 */ /* 0x000f28000c1e1b00 */
[----:B--2---:R0:W-:Y:S04]  /*04f0*/  STL.128 [R3], R4 ;  /* 0x0000000403007387 */ /* 0x0041e80000100c00 */
[----:B0-----:R-:W2:Y:S04]  /*0500*/  LDG.E.64 R4, desc[UR10][R20.64+-0xf0] ;  /* 0xffff100a14047981 */ /* 0x001ea8000c1e1b00 */
[----:B------:R-:W2:Y:S04]  /*0510*/  LDG.E.64 R6, desc[UR10][R20.64+-0xe8] ;  /* 0xffff180a14067981 */ /* 0x000ea8000c1e1b00 */
[----:B---3--:R0:W-:Y:S04]  /*0520*/  STL.128 [R2], R12 ;  /* 0x0000000c02007387 */ /* 0x0081e80000100c00 */
[----:B----4-:R1:W-:Y:S04]  /*0530*/  STL.128 [R0], R8 ;  /* 0x0000000800007387 */ /* 0x0103e80000100c00 */
[----:B0-----:R-:W3:Y:S04]  /*0540*/  LDG.E.64 R12, desc[UR10][R20.64+0x210] ;  /* 0x0002100a140c7981 */ /* 0x001ee8000c1e1b00 */
[----:B------:R-:W3:Y:S04]  /*0550*/  LDG.E.64 R14, desc[UR10][R20.64+0x218] ;  /* 0x0002180a140e7981 */ /* 0x000ee8000c1e1b00 */
[----:B-1----:R-:W4:Y:S04]  /*0560*/  LDG.E.64 R8, desc[UR10][R20.64+0x10] ;  /* 0x0000100a14087981 */ /* 0x002f28000c1e1b00 */
[----:B------:R-:W4:Y:S04]  /*0570*/  LDG.E.64 R10, desc[UR10][R20.64+0x18] ;  /* 0x0000180a140a7981 */ /* 0x000f28000c1e1b00 */
[----:B--2---:R0:W-:Y:S04]  /*0580*/  STL.128 [R16+0x10], R4 ;  /* 0x0000100410007387 */ /* 0x0041e80000100c00 */
[----:B0-----:R-:W2:Y:S04]  /*0590*/  LDG.E.64 R4, desc[UR10][R20.64+0x110] ;  /* 0x0001100a14047981 */ /* 0x001ea8000c1e1b00 */
[----:B------:R-:W2:Y:S01]  /*05a0*/  LDG.E.64 R6, desc[UR10][R20.64+0x118] ;  /* 0x0001180a14067981 */ /* 0x000ea2000c1e1b00 */
[----:B------:R-:W-:-:S04]  /*05b0*/  UIADD3 UR5, UP0, UPT, UR5, -0x8, URZ ;  /* 0xfffffff805057890 */ /* 0x000fc8000ff1e0ff */
[----:B------:R-:W-:Y:S02]  /*05c0*/  UIADD3.X UR6, UPT, UPT, UR6, -0x1, URZ, UP0, !UPT ;  /* 0xffffffff06067890 */ /* 0x000fe400087fe4ff */
[----:B------:R-:W-:-:S04]  /*05d0*/  UISETP.NE.U32.AND UP0, UPT, UR5, URZ, UPT ;  /* 0x000000ff0500728c */ /* 0x000fc8000bf05070 */
[----:B------:R-:W-:Y:S01]  /*05e0*/  UISETP.NE.AND.EX UP0, UPT, UR6, URZ, UPT, UP0 ;  /* 0x000000ff0600728c */ /* 0x000fe2000bf05300 */
[----:B------:R-:W-:Y:S01]  /*05f0*/  IADD3 R26, P0, PT, R20, 0x40, RZ ;  /* 0x00000040141a7810 */ /* 0x000fe20007f1e0ff */
[----:B------:R-:W-:-:S04]  /*0600*/  VIADD R16, R16, 0x40 ;  /* 0x0000004010107836 */ /* 0x000fc80000000000 */
[----:B------:R-:W-:Y:S01]  /*0610*/  IMAD.X R27, RZ, RZ, R21, P0 ;  /* 0x000000ffff1b7224 */ /* 0x000fe200000e0615 */
[----:B----4-:R0:W-:Y:S02]  /*0620*/  STL.128 [R3+0x10], R8 ;  /* 0x0000100803007387 */ /* 0x0101e40000100c00 */
[----:B0-----:R-:W-:Y:S02]  /*0630*/  VIADD R3, R3, 0x40 ;  /* 0x0000004003037836 */ /* 0x001fe40000000000 */
[----:B--2---:R0:W-:Y:S04]  /*0640*/  STL.128 [R2+0x10], R4 ;  /* 0x0000100402007387 */ /* 0x0041e80000100c00 */
[----:B---3--:R1:W-:Y:S01]  /*0650*/  STL.128 [R0+0x10], R12 ;  /* 0x0000100c00007387 */ /* 0x0083e20000100c00 */
[----:B0-----:R-:W-:-:S02]  /*0660*/  VIADD R2, R2, 0x40 ;  /* 0x0000004002027836 */ /* 0x001fc40000000000 */
[----:B-1----:R-:W-:Y:S01]  /*0670*/  VIADD R0, R0, 0x40 ;  /* 0x0000004000007836 */ /* 0x002fe20000000000 */
[----:B------:R-:W-:Y:S06]  /*0680*/  BRA.U UP0, `(.L_x_2) ;  /* 0xfffffffd000c7547 */ /* 0x000fec000b83ffff */
[----:B------:R-:W-:Y:S02]  /*0690*/  IMAD.U32 R26, RZ, RZ, UR7 ;  /* 0x00000007ff1a7e24 */ /* 0x000fe4000f8e00ff */
[----:B------:R-:W-:-:S07]  /*06a0*/  IMAD.U32 R27, RZ, RZ, UR8 ;  /* 0x00000008ff1b7e24 */ /* 0x000fce000f8e00ff */
.L_x_1:
[----:B------:R-:W-:-:S04]  /*06b0*/  ULOP3.LUT UR5, UR9, 0x7, URZ, 0xc0, !UPT ;  /* 0x0000000709057892 */ /* 0x000fc8000f8ec0ff */
[----:B------:R-:W-:-:S04]  /*06c0*/  UISETP.NE.U32.AND UP0, UPT, UR5, URZ, UPT ;  /* 0x000000ff0500728c */ /* 0x000fc8000bf05070 */
[----:B------:R-:W-:-:S09]  /*06d0*/  UISETP.NE.AND.EX UP0, UPT, URZ, URZ, UPT, UP0 ;  /* 0x000000ffff00728c */ /* 0x000fd2000bf05300 */
[----:B------:R-:W-:Y:S05]  /*06e0*/  BRA.U !UP0, `(.L_x_0) ;  /* 0x0000000508d47547 */ /* 0x000fea000b800000 */
[----:B------:R-:W-:Y:S02]  /*06f0*/  UISETP.GE.U32.AND UP1, UPT, UR5, 0x4, UPT ;  /* 0x000000040500788c */ /* 0x000fe4000bf26070 */
[----:B------:R-:W-:Y:S02]  /*0700*/  ULOP3.LUT UR6, UR9, 0x3, URZ, 0xc0, !UPT ;  /* 0x0000000309067892 */ /* 0x000fe4000f8ec0ff */
[----:B------:R-:W-:Y:S02]  /*0710*/  UISETP.GE.U32.AND.EX UP1, UPT, URZ, URZ, UPT, UP1 ;  /* 0x000000ffff00728c */ /* 0x000fe4000bf26110 */
[----:B------:R-:W-:-:S04]  /*0720*/  UISETP.NE.U32.AND UP0, UPT, UR6, URZ, UPT ;  /* 0x000000ff0600728c */ /* 0x000fc8000bf05070 */
[----:B------:R-:W-:-:S03]  /*0730*/  UISETP.NE.AND.EX UP0, UPT, URZ, URZ, UPT, UP0 ;  /* 0x000000ffff00728c */ /* 0x000fc6000bf05300 */
[----:B------:R-:W-:Y:S08]  /*0740*/  BRA.U !UP1, `(.L_x_3) ;  /* 0x0000000109f07547 */ /* 0x000ff0000b800000 */
[C---:B------:R-:W-:Y:S01]  /*0750*/  IMAD.SHL.U32 R0, R26.reuse, 0x8, RZ ;  /* 0x000000081a007824 */ /* 0x040fe200078e00ff */
[----:B------:R-:W-:-:S04]  /*0760*/  SHF.L.U64.HI R27, R26, 0x3, R27 ;  /* 0x000000031a1b7819 */ /* 0x000fc8000001021b */
[----:B------:R-:W-:-:S05]  /*0770*/  IADD3 R28, P0, PT, R0, R24, RZ ;  /* 0x00000018001c7210 */ /* 0x000fca0007f1e0ff */
[----:B------:R-:W-:-:S05]  /*0780*/  IMAD.X R29, R27, 0x1, R23, P0 ;  /* 0x000000011b1d7824 */ /* 0x000fca00000e0617 */
[----:B------:R-:W2:Y:S01]  /*0790*/  LDG.E.64 R4, desc[UR10][R28.64+0x100] ;  /* 0x0001000a1c047981 */ /* 0x000ea2000c1e1b00 */
[----:B------:R-:W-:-:S03]  /*07a0*/  IADD3 R21, P0, PT, R0, 0x8, RZ ;  /* 0x0000000800157810 */ /* 0x000fc60007f1e0ff */
[----:B------:R-:W3:Y:S01]  /*07b0*/  LDG.E.64 R10, desc[UR10][R28.64+0x300] ;  /* 0x0003000a1c0a7981 */ /* 0x000ee2000c1e1b00 */
[----:B------:R-:W-:Y:S01]  /*07c0*/  LOP3.LUT R21, R21, 0xfffffff8, RZ, 0xc0, !PT ;  /* 0xfffffff815157812 */ /* 0x000fe200078ec0ff */
[----:B------:R-:W-:Y:S02]  /*07d0*/  IMAD.X R3, RZ, RZ, R27, P0 ;  /* 0x000000ffff037224 */ /* 0x000fe400000e061b */
[----:B------:R-:W4:Y:S01]  /*07e0*/  LDG.E.64 R14, desc[UR10][R28.64+0x200] ;  /* 0x0002000a1c0e7981 */ /* 0x000f22000c1e1b00 */
[----:B------:R-:W-:Y:S02]  /*07f0*/  IADD3 R2, P0, PT, R21, R24, RZ ;  /* 0x0000001815027210 */ /* 0x000fe40007f1e0ff */
[----:B------:R-:W-:Y:S01]  /*0800*/  LOP3.LUT R3, R3, 0x7, RZ, 0xc0, !PT ;  /* 0x0000000703037812 */ /* 0x000fe200078ec0ff */
[----:B------:R0:W4:Y:S01]  /*0810*/  LDG.E.64 R12, desc[UR10][R28.64+0x400] ;  /* 0x0004000a1c0c7981 */ /* 0x000122000c1e1b00 */
[----:B------:R-:W-:-:S03]  /*0820*/  IMAD.IADD R20, R1, 0x1, R0 ;  /* 0x0000000101147824 */ /* 0x000fc600078e0200 */
[----:B------:R-:W-:-:S05]  /*0830*/  IMAD.X R3, R3, 0x1, R23, P0 ;  /* 0x0000000103037824 */ /* 0x000fca00000e0617 */
[----:B------:R-:W4:Y:S04]  /*0840*/  LDG.E.64 R6, desc[UR10][R2.64+0x200] ;  /* 0x0002000a02067981 */ /* 0x000f28000c1e1b00 */
[----:B------:R-:W4:Y:S04]  /*0850*/  LDG.E.64 R8, desc[UR10][R2.64+0x300] ;  /* 0x0003000a02087981 */ /* 0x000f28000c1e1b00 */
[----:B--2---:R1:W-:Y:S04]  /*0860*/  STL.64 [R20], R4 ;  /* 0x0000000414007387 */ /* 0x0043e80000100a00 */
[----:B-1----:R-:W2:Y:S04]  /*0870*/  LDG.E.64 R4, desc[UR10][R2.64+0x100] ;  /* 0x0001000a02047981 */ /* 0x002ea8000c1e1b00 */
[----:B------:R-:W2:Y:S01]  /*0880*/  LDG.E.64 R2, desc[UR10][R2.64+0x400] ;  /* 0x0004000a02027981 */ /* 0x000ea2000c1e1b00 */
[----:B0-----:R-:W-:-:S02]  /*0890*/  IADD3 R28, P0, PT, R0, 0x10, RZ ;  /* 0x00000010001c7810 */ /* 0x001fc40007f1e0ff */
[----:B------:R-:W-:Y:S02]  /*08a0*/  IADD3 R16, P1, PT, R0, 0x18, RZ ;  /* 0x0000001800107810 */ /* 0x000fe40007f3e0ff */
[----:B------:R-:W-:Y:S01]  /*08b0*/  LOP3.LUT R0, R28, 0xfffffff8, RZ, 0xc0, !PT ;  /* 0xfffffff81c007812 */ /* 0x000fe200078ec0ff */
[--C-:B------:R-:W-:Y:S01]  /*08c0*/  IMAD.X R29, RZ, RZ, R27.reuse, P0 ;  /* 0x000000ffff1d7224 */ /* 0x100fe200000e061b */
[----:B------:R-:W-:Y:S01]  /*08d0*/  LOP3.LUT R16, R16, 0xfffffff8, RZ, 0xc0, !PT ;  /* 0xfffffff810107812 */ /* 0x000fe200078ec0ff */
[----:B------:R-:W-:Y:S01]  /*08e0*/  IMAD.X R28, RZ, RZ, R27, P1 ;  /* 0x000000ffff1c7224 */ /* 0x000fe200008e061b */
[----:B---3--:R0:W-:Y:S01]  /*08f0*/  STL.64 [R20+0x200], R10 ;  /* 0x0002000a14007387 */ /* 0x0081e20000100a00 */
[----:B------:R-:W-:Y:S01]  /*0900*/  IMAD.IADD R27, R1, 0x1, R21 ;  /* 0x00000001011b7824 */ /* 0x000fe200078e0215 */
[----:B------:R-:W-:Y:S02]  /*0910*/  LOP3.LUT R21, R29, 0x7, RZ, 0xc0, !PT ;  /* 0x000000071d157812 */ /* 0x000fe400078ec0ff */
[----:B----4-:R1:W-:Y:S04]  /*0920*/  STL.64 [R20+0x100], R14 ;  /* 0x0001000e14007387 */ /* 0x0103e80000100a00 */
[----:B------:R3:W-:Y:S01]  /*0930*/  STL.64 [R20+0x300], R12 ;  /* 0x0003000c14007387 */ /* 0x0007e20000100a00 */
[----:B0-----:R-:W-:-:S02]  /*0940*/  IADD3 R10, P0, PT, R0, R24, RZ ;  /* 0x00000018000a7210 */ /* 0x001fc40007f1e0ff */
[----:B-1----:R-:W-:Y:S02]  /*0950*/  LOP3.LUT R15, R28, 0x7, RZ, 0xc0, !PT ;  /* 0x000000071c0f7812 */ /* 0x002fe400078ec0ff */
[----:B---3--:R-:W-:Y:S01]  /*0960*/  IADD3 R20, P1, PT, R16, R24, RZ ;  /* 0x0000001810147210 */ /* 0x008fe20007f3e0ff */
[----:B------:R-:W-:-:S04]  /*0970*/  IMAD.X R11, R21, 0x1, R23, P0 ;  /* 0x00000001150b7824 */ /* 0x000fc800000e0617 */
[----:B------:R-:W-:Y:S01]  /*0980*/  IMAD.X R21, R15, 0x1, R23, P1 ;  /* 0x000000010f157824 */ /* 0x000fe200008e0617 */
[----:B------:R-:W-:Y:S04]  /*0990*/  STL.64 [R27+0x100], R6 ;  /* 0x000100061b007387 */ /* 0x000fe80000100a00 */
[----:B------:R0:W-:Y:S04]  /*09a0*/  STL.64 [R27+0x200], R8 ;  /* 0x000200081b007387 */ /* 0x0001e80000100a00 */
[----:B------:R-:W3:Y:S04]  /*09b0*/  LDG.E.64 R12, desc[UR10][R10.64+0x100] ;  /* 0x0001000a0a0c7981 */ /* 0x000ee8000c1e1b00 */
[----:B------:R-:W4:Y:S04]  /*09c0*/  LDG.E.64 R14, desc[UR10][R10.64+0x300] ;  /* 0x0003000a0a0e7981 */ /* 0x000f28000c1e1b00 */
[----:B0-----:R-:W4:Y:S04]  /*09d0*/  LDG.E.64 R8, desc[UR10][R20.64+0x100] ;  /* 0x0001000a14087981 */ /* 0x001f28000c1e1b00 */
[----:B------:R-:W4:Y:S04]  /*09e0*/  LDG.E.64 R6, desc[UR10][R20.64+0x200] ;  /* 0x0002000a14067981 */ /* 0x000f28000c1e1b00 */
[----:B--2---:R0:W-:Y:S04]  /*09f0*/  STL.64 [R27], R4 ;  /* 0x000000041b007387 */ /* 0x0041e80000100a00 */
[----:B------:R1:W-:Y:S04]  /*0a00*/  STL.64 [R27+0x300], R2 ;  /* 0x000300021b007387 */ /* 0x0003e80000100a00 */
[----:B0-----:R-:W2:Y:S04]  /*0a10*/  LDG.E.64 R4, desc[UR10][R20.64+0x300] ;  /* 0x0003000a14047981 */ /* 0x001ea8000c1e1b00 */
[----:B-1----:R-:W2:Y:S04]  /*0a20*/  LDG.E.64 R2, desc[UR10][R10.64+0x200] ;  /* 0x0002000a0a027981 */ /* 0x002ea8000c1e1b00 */
[----:B------:R-:W2:Y:S04]  /*0a30*/  LDG.E.64 R20, desc[UR10][R20.64+0x400] ;  /* 0x0004000a14147981 */ /* 0x000ea8000c1e1b00 */
[----:B------:R-:W2:Y:S01]  /*0a40*/  LDG.E.64 R10, desc[UR10][R10.64+0x400] ;  /* 0x0004000a0a0a7981 */ /* 0x000ea2000c1e1b00 */
[----:B------:R-:W-:-:S02]  /*0a50*/  IMAD.IADD R0, R1, 0x1, R0 ;  /* 0x0000000101007824 */ /* 0x000fc400078e0200 */
[----:B------:R-:W-:-:S03]  /*0a60*/  IMAD.IADD R29, R1, 0x1, R16 ;  /* 0x00000001011d7824 */ /* 0x000fc600078e0210 */
[----:B---3--:R0:W-:Y:S04]  /*0a70*/  STL.64 [R0], R12 ;  /* 0x0000000c00007387 */ /* 0x0081e80000100a00 */
[----:B----4-:R0:W-:Y:S01]  /*0a80*/  STL.64 [R0+0x200], R14 ;  /* 0x0002000e00007387 */ /* 0x0101e20000100a00 */
[----:B------:R-:W-:Y:S02]  /*0a90*/  VIADD R26, R26, 0x4 ;  /* 0x000000041a1a7836 */ /* 0x000fe40000000000 */
[----:B------:R-:W-:Y:S01]  /*0aa0*/  IMAD.MOV.U32 R27, RZ, RZ, RZ ;  /* 0x000000ffff1b7224 */ /* 0x000fe200078e00ff */
[----:B--2---:R0:W-:Y:S04]  /*0ab0*/  STL.64 [R0+0x100], R2 ;  /* 0x0001000200007387 */ /* 0x0041e80000100a00 */
[----:B------:R0:W-:Y:S04]  /*0ac0*/  STL.64 [R0+0x300], R10 ;  /* 0x0003000a00007387 */ /* 0x0001e80000100a00 */
[----:B------:R0:W-:Y:S04]  /*0ad0*/  STL.64 [R29], R8 ;  /* 0x000000081d007387 */ /* 0x0001e80000100a00 */
[----:B------:R0:W-:Y:S04]  /*0ae0*/  STL.64 [R29+0x100], R6 ;  /* 0x000100061d007387 */ /* 0x0001e80000100a00 */
[----:B------:R0:W-:Y:S04]  /*0af0*/  STL.64 [R29+0x200], R4 ;  /* 0x000200041d007387 */ /* 0x0001e80000100a00 */
[----:B------:R0:W-:Y:S02]  /*0b00*/  STL.64 [R29+0x300], R20 ;  /* 0x000300141d007387 */ /* 0x0001e40000100a00 */
.L_x_3:
[----:B------:R-:W-:Y:S05]  /*0b10*/  BRA.U !UP0, `(.L_x_0) ;  /* 0x0000000108c87547 */ /* 0x000fea000b800000 */
[----:B------:R-:W-:Y:S02]  /*0b20*/  UISETP.NE.U32.AND UP1, UPT, UR6, 0x1, UPT ;  /* 0x000000010600788c */ /* 0x000fe4000bf25070 */
[----:B------:R-:W-:Y:S02]  /*0b30*/  ULOP3.LUT UR5, UR9, 0x1, URZ, 0xc0, !UPT ;  /* 0x0000000109057892 */ /* 0x000fe4000f8ec0ff */
[----:B------:R-:W-:Y:S02]  /*0b40*/  UISETP.NE.AND.EX UP1, UPT, URZ, URZ, UPT, UP1 ;  /* 0x000000ffff00728c */ /* 0x000fe4000bf25310 */
[----:B------:R-:W-:-:S04]  /*0b50*/  UISETP.NE.U32.AND UP0, UPT, UR5, 0x1, UPT ;  /* 0x000000010500788c */ /* 0x000fc8000bf05070 */
[----:B------:R-:W-:-:S03]  /*0b60*/  UISETP.NE.U32.AND.EX UP0, UPT, URZ, URZ, UPT, UP0 ;  /* 0x000000ffff00728c */ /* 0x000fc6000bf05100 */
[----:B------:R-:W-:Y:S08]  /*0b70*/  BRA.U !UP1, `(.L_x_4) ;  /* 0x0000000109787547 */ /* 0x000ff0000b800000 */
[C---:B0-----:R-:W-:Y:S01]  /*0b80*/  IMAD.SHL.U32 R0, R26.reuse, 0x8, RZ ;  /* 0x000000081a007824 */ /* 0x041fe200078e00ff */
[----:B------:R-:W-:-:S04]  /*0b90*/  SHF.L.U64.HI R27, R26, 0x3, R27 ;  /* 0x000000031a1b7819 */ /* 0x000fc8000001021b */
[C---:B------:R-:W-:Y:S02]  /*0ba0*/  IADD3 R16, P1, PT, R0.reuse, 0x8, RZ ;  /* 0x0000000800107810 */ /* 0x040fe40007f3e0ff */
[-C--:B------:R-:W-:Y:S02]  /*0bb0*/  IADD3 R10, P0, PT, R0, R24.reuse, RZ ;  /* 0x00000018000a7210 */ /* 0x080fe40007f1e0ff */
[----:B------:R-:W-:Y:S01]  /*0bc0*/  LOP3.LUT R16, R16, 0xfffffff8, RZ, 0xc0, !PT ;  /* 0xfffffff810107812 */ /* 0x000fe200078ec0ff */
[----:B------:R-:W-:Y:S02]  /*0bd0*/  IMAD.X R2, RZ, RZ, R27, P1 ;  /* 0x000000ffff027224 */ /* 0x000fe400008e061b */
[----:B------:R-:W-:Y:S01]  /*0be0*/  IMAD.X R11, R27, 0x1, R23, P0 ;  /* 0x000000011b0b7824 */ /* 0x000fe200000e0617 */
[----:B------:R-:W-:Y:S02]  /*0bf0*/  IADD3 R20, P0, PT, R16, R24, RZ ;  /* 0x0000001810147210 */ /* 0x000fe40007f1e0ff */
[----:B------:R-:W-:-:S02]  /*0c00*/  LOP3.LUT R3, R2, 0x7, RZ, 0xc0, !PT ;  /* 0x0000000702037812 */ /* 0x000fc400078ec0ff */
[----:B------:R-:W2:Y:S03]  /*0c10*/  LDG.E.64 R12, desc[UR10][R10.64+0x100] ;  /* 0x0001000a0a0c7981 */ /* 0x000ea6000c1e1b00 */
[----:B------:R-:W-:Y:S01]  /*0c20*/  IMAD.X R21, R3, 0x1, R23, P0 ;  /* 0x0000000103157824 */ /* 0x000fe200000e0617 */
[----:B------:R-:W3:Y:S04]  /*0c30*/  LDG.E.64 R14, desc[UR10][R10.64+0x300] ;  /* 0x0003000a0a0e7981 */ /* 0x000ee8000c1e1b00 */
[----:B------:R-:W4:Y:S04]  /*0c40*/  LDG.E.64 R2, desc[UR10][R10.64+0x200] ;  /* 0x0002000a0a027981 */ /* 0x000f28000c1e1b00 */
[----:B------:R-:W4:Y:S04]  /*0c50*/  LDG.E.64 R8, desc[UR10][R20.64+0x100] ;  /* 0x0001000a14087981 */ /* 0x000f28000c1e1b00 */
[----:B------:R-:W4:Y:S04]  /*0c60*/  LDG.E.64 R6, desc[UR10][R20.64+0x200] ;  /* 0x0002000a14067981 */ /* 0x000f28000c1e1b00 */
[----:B------:R-:W4:Y:S04]  /*0c70*/  LDG.E.64 R10, desc[UR10][R10.64+0x400] ;  /* 0x0004000a0a0a7981 */ /* 0x000f28000c1e1b00 */
[----:B------:R-:W4:Y:S04]  /*0c80*/  LDG.E.64 R4, desc[UR10][R20.64+0x300] ;  /* 0x0003000a14047981 */ /* 0x000f28000c1e1b00 */
[----:B------:R-:W4:Y:S01]  /*0c90*/  LDG.E.64 R28, desc[UR10][R20.64+0x400] ;  /* 0x0004000a141c7981 */ /* 0x000f22000c1e1b00 */
[----:B------:R-:W-:-:S02]  /*0ca0*/  IMAD.IADD R0, R1, 0x1, R0 ;  /* 0x0000000101007824 */ /* 0x000fc400078e0200 */
[----:B------:R-:W-:Y:S02]  /*0cb0*/  IMAD.IADD R16, R1, 0x1, R16 ;  /* 0x0000000101107824 */ /* 0x000fe400078e0210 */
[----:B------:R-:W-:Y:S02]  /*0cc0*/  VIADD R26, R26, 0x2 ;  /* 0x000000021a1a7836 */ /* 0x000fe40000000000 */
[----:B------:R-:W-:Y:S01]  /*0cd0*/  IMAD.MOV.U32 R27, RZ, RZ, RZ ;  /* 0x000000ffff1b7224 */ /* 0x000fe200078e00ff */
[----:B--2---:R1:W-:Y:S04]  /*0ce0*/  STL.64 [R0], R12 ;  /* 0x0000000c00007387 */ /* 0x0043e80000100a00 */
[----:B---3--:R1:W-:Y:S04]  /*0cf0*/  STL.64 [R0+0x200], R14 ;  /* 0x0002000e00007387 */ /* 0x0083e80000100a00 */
[----:B----4-:R1:W-:Y:S04]  /*0d00*/  STL.64 [R0+0x100], R2 ;  /* 0x0001000200007387 */ /* 0x0103e80000100a00 */
[----:B------:R1:W-:Y:S04]  /*0d10*/  STL.64 [R0+0x300], R10 ;  /* 0x0003000a00007387 */ /* 0x0003e80000100a00 */
[----:B------:R1:W-:Y:S04]  /*0d20*/  STL.64 [R16], R8 ;  /* 0x0000000810007387 */ /* 0x0003e80000100a00 */
[----:B------:R1:W-:Y:S04]  /*0d30*/  STL.64 [R16+0x100], R6 ;  /* 0x0001000610007387 */ /* 0x0003e80000100a00 */
[----:B------:R1:W-:Y:S04]  /*0d40*/  STL.64 [R16+0x200], R4 ;  /* 0x0002000410007387 */ /* 0x0003e80000100a00 */
[----:B------:R1:W-:Y:S02]  /*0d50*/  STL.64 [R16+0x300], R28 ;  /* 0x0003001c10007387 */ /* 0x0003e40000100a00 */
.L_x_4:
[----:B------:R-:W-:Y:S05]  /*0d60*/  BRA.U UP0, `(.L_x_0) ;  /* 0x0000000100347547 */ /* 0x000fea000b800000 */
[C---:B01----:R-:W-:Y:S01]  /*0d70*/  IMAD.SHL.U32 R0, R26.reuse, 0x8, RZ ;  /* 0x000000081a007824 */ /* 0x043fe200078e00ff */
[----:B------:R-:W-:-:S04]  /*0d80*/  SHF.L.U64.HI R3, R26, 0x3, R27 ;  /* 0x000000031a037819 */ /* 0x000fc8000001021b */
[----:B------:R-:W-:-:S05]  /*0d90*/  IADD3 R24, P0, PT, R0, R24, RZ ;  /* 0x0000001800187210 */ /* 0x000fca0007f1e0ff */
[----:B------:R-:W-:-:S05]  /*0da0*/  IMAD.X R25, R3, 0x1, R23, P0 ;  /* 0x0000000103197824 */ /* 0x000fca00000e0617 */
[----:B------:R-:W2:Y:S04]  /*0db0*/  LDG.E.64 R2, desc[UR10][R24.64+0x100] ;  /* 0x0001000a18027981 */ /* 0x000ea8000c1e1b00 */
[----:B------:R-:W3:Y:S04]  /*0dc0*/  LDG.E.64 R4, desc[UR10][R24.64+0x200] ;  /* 0x0002000a18047981 */ /* 0x000ee8000c1e1b00 */
[----:B------:R-:W4:Y:S04]  /*0dd0*/  LDG.E.64 R6, desc[UR10][R24.64+0x300] ;  /* 0x0003000a18067981 */ /* 0x000f28000c1e1b00 */
[----:B------:R-:W4:Y:S01]  /*0de0*/  LDG.E.64 R8, desc[UR10][R24.64+0x400] ;  /* 0x0004000a18087981 */ /* 0x000f22000c1e1b00 */
[----:B------:R-:W-:-:S05]  /*0df0*/  IMAD.IADD R11, R1, 0x1, R0 ;  /* 0x00000001010b7824 */ /* 0x000fca00078e0200 */
[----:B--2---:R2:W-:Y:S04]  /*0e00*/  STL.64 [R11], R2 ;  /* 0x000000020b007387 */ /* 0x0045e80000100a00 */
[----:B---3--:R2:W-:Y:S04]  /*0e10*/  STL.64 [R11+0x100], R4 ;  /* 0x000100040b007387 */ /* 0x0085e80000100a00 */
[----:B----4-:R2:W-:Y:S04]  /*0e20*/  STL.64 [R11+0x200], R6 ;  /* 0x000200060b007387 */ /* 0x0105e80000100a00 */
[----:B------:R2:W-:Y:S02]  /*0e30*/  STL.64 [R11+0x300], R8 ;  /* 0x000300080b007387 */ /* 0x0005e40000100a00 */
.L_x_0:
[----:B01----:R-:W-:Y:S01]  /*0e40*/  IMAD.U32 R0, RZ, RZ, UR12 ;  /* 0x0000000cff007e24 */ /* 0x003fe2000f8e00ff */
[----:B------:R-:W0:Y:S03]  /*0e50*/  LDCU.64 UR6, c[0x0][0x380] ;  /* 0x00007000ff0677ac */ /* 0x000e260008000a00 */
[----:B--2---:R-:W-:Y:S01]  /*0e60*/  IMAD.U32 R8, R0, 0x8, R1 ;  /* 0x0000000800087824 */ /* 0x004fe200078e0001 */
[----:B------:R-:W1:Y:S04]  /*0e70*/  LDCU.64 UR12, c[0x0][0x388] ;  /* 0x00007100ff0c77ac */ /* 0x000e680008000a00 */
[----:B------:R-:W2:Y:S01]  /*0e80*/  LDL.64 R2, [R8] ;  /* 0x0000000008027983 */ /* 0x000ea20000100a00 */
[----:B------:R-:W-:Y:S01]  /*0e90*/  UMOV UR5, 0xffffffff ;  /* 0xffffffff00057882 */ /* 0x000fe20000000000 */
[----:B------:R-:W3:Y:S02]  /*0ea0*/  LDCU.64 UR16, c[0x0][0x388] ;  /* 0x00007100ff1077ac */ /* 0x000ee40008000a00 */
[----:B------:R-:W2:Y:S04]  /*0eb0*/  LDL.64 R4, [R8+0x200] ;  /* 0x0002000008047983 */ /* 0x000ea80000100a00 */
[----:B------:R-:W2:Y:S01]  /*0ec0*/  LDL.64 R6, [R8+0x100] ;  /* 0x0001000008067983 */ /* 0x000ea20000100a00 */
[----:B------:R-:W-:Y:S01]  /*0ed0*/  BSSY.RECONVERGENT B0, `(.L_x_5) ;  /* 0x000004c000007945 */ /* 0x000fe20003800200 */
[----:B0-----:R-:W-:Y:S01]  /*0ee0*/  USHF.L.U64.HI UR9, UR5, UR6, 0xffffffff ;  /* 0xffffffff05097499 */ /* 0x001fe20008010206 */
[----:B-----5:R-:W-:Y:S01]  /*0ef0*/  LEA R23, R18, UR4, 0x3 ;  /* 0x0000000412177c11 */ /* 0x020fe2000f8e18ff */
[----:B------:R-:W-:Y:S01]  /*0f00*/  UIADD3 UR8, UP0, UPT, UR6, -0x1, URZ ;  /* 0xffffffff06087890 */ /* 0x000fe2000ff1e0ff */
[----:B------:R-:W-:Y:S01]  /*0f10*/  IMAD.MOV.U32 R16, RZ, RZ, RZ ;  /* 0x000000ffff107224 */ /* 0x000fe200078e00ff */
[----:B------:R-:W-:Y:S01]  /*0f20*/  USHF.L.U32 UR6, UR5, UR6, URZ ;  /* 0x0000000605067299 */ /* 0x000fe200080006ff */
[----:B-1----:R-:W-:Y:S01]  /*0f30*/  IMAD.U32 R0, RZ, RZ, UR12 ;  /* 0x0000000cff007e24 */ /* 0x002fe2000f8e00ff */
[----:B------:R-:W-:Y:S01]  /*0f40*/  CS2R R14, SRZ ;  /* 0x00000000000e7805 */ /* 0x000fe2000001ff00 */
[----:B------:R-:W-:Y:S01]  /*0f50*/  IMAD.U32 R20, RZ, RZ, UR13 ;  /* 0x0000000dff147e24 */ /* 0x000fe2000f8e00ff */
[----:B------:R-:W-:Y:S01]  /*0f60*/  UIADD3.X UR5, UPT, UPT, UR7, -0x1, URZ, UP0, !UPT ;  /* 0xffffffff07057890 */ /* 0x000fe200087fe4ff */
[----:B------:R-:W-:Y:S01]  /*0f70*/  IMAD.MOV.U32 R21, RZ, RZ, RZ ;  /* 0x000000ffff157224 */ /* 0x000fe200078e00ff */
[----:B--2---:R-:W-:-:S02]  /*0f80*/  LOP3.LUT R2, R6, R4, R2, 0xfe, !PT ;  /* 0x0000000406027212 */ /* 0x004fc400078efe02 */
[----:B------:R-:W-:Y:S02]  /*0f90*/  LOP3.LUT R3, R7, R5, R3, 0xfe, !PT ;  /* 0x0000000507037212 */ /* 0x000fe400078efe03 */
[----:B------:R-:W-:Y:S02]  /*0fa0*/  LOP3.LUT R2, R2, UR6, RZ, 0x3, !PT ;  /* 0x0000000602027c12 */ /* 0x000fe4000f8e03ff */
[----:B---3--:R-:W-:-:S07]  /*0fb0*/  LOP3.LUT R3, R3, UR9, RZ, 0x3, !PT ;  /* 0x0000000903037c12 */ /* 0x008fce000f8e03ff */
.L_x_13:
[----:B-----5:R-:W-:Y:S01]  /*0fc0*/  ISETP.NE.U32.AND P0, PT, R2, RZ, PT ;  /* 0x000000ff0200720c */ /* 0x020fe20003f05070 */
[----:B------:R-:W-:Y:S03]  /*0fd0*/  BSSY.RELIABLE B1, `(.L_x_6) ;  /* 0x000003a000017945 */ /* 0x000fe60003800100 */
[----:B------:R-:W-:-:S13]  /*0fe0*/  ISETP.NE.AND.EX P0, PT, R3, RZ, PT, P0 ;  /* 0x000000ff0300720c */ /* 0x000fda0003f05300 */
[----:B------:R-:W-:Y:S05]  /*0ff0*/  @!P0 BRA `(.L_x_7) ;  /* 0x0000000000bc8947 */ /* 0x000fea0003800000 */
[----:B------:R-:W-:Y:S01]  /*1000*/  ISETP.GE.U32.AND P0, PT, R0, UR8, PT ;  /* 0x0000000800007c0c */ /* 0x000fe2000bf06070 */
[----:B------:R-:W-:Y:S03]  /*1010*/  BSSY.RECONVERGENT B2, `(.L_x_8) ;  /* 0x000002c000027945 */ /* 0x000fe60003800200 */
[----:B------:R-:W-:-:S13]  /*1020*/  ISETP.GE.AND.EX P0, PT, R20, UR5, PT, P0 ;  /* 0x0000000514007c0c */ /* 0x000fda000bf06300 */
[----:B------:R-:W-:Y:S05]  /*1030*/  @P0 BRA `(.L_x_9) ;  /* 0x00000000008c0947 */ /* 0x000fea0003800000 */
[----:B------:R-:W-:-:S05]  /*1040*/  IMAD.U32 R29, R0, 0x8, R1 ;  /* 0x00000008001d7824 */ /* 0x000fca00078e0001 */
[----:B------:R-:W2:Y:S04]  /*1050*/  LDL.64 R8, [R29+0x200] ;  /* 0x000200001d087983 */ /* 0x000ea80000100a00 */
[----:B------:R-:W3:Y:S04]  /*1060*/  LDL.64 R6, [R29+0x100] ;  /* 0x000100001d067983 */ /* 0x000ee80000100a00 */
[----:B------:R-:W4:Y:S01]  /*1070*/  LDL.64 R4, [R29] ;  /* 0x000000001d047983 */ /* 0x000f220000100a00 */
[----:B------:R-:W-:-:S05]  /*1080*/  IADD3 R27, P0, PT, RZ, -R2, RZ ;  /* 0x80000002ff1b7210 */ /* 0x000fca0007f1e0ff */
[----:B------:R-:W-:Y:S01]  /*1090*/  IMAD.X R10, RZ, RZ, ~R3, P0 ;  /* 0x000000ffff0a7224 */ /* 0x000fe200000e0e03 */
[----:B------:R-:W-:-:S04]  /*10a0*/  LOP3.LUT R27, R2, R27, RZ, 0xc0, !PT ;  /* 0x0000001b021b7212 */ /* 0x000fc800078ec0ff */
[----:B------:R-:W-:Y:S02]  /*10b0*/  LOP3.LUT R25, R3, R10, RZ, 0xc0, !PT ;  /* 0x0000000a03197212 */ /* 0x000fe400078ec0ff */
[----:B------:R-:W-:Y:S02]  /*10c0*/  IADD3 R14, P1, PT, R14, 0x1, RZ ;  /* 0x000000010e0e7810 */ /* 0x000fe40007f3e0ff */
[----:B------:R-:W-:-:S03]  /*10d0*/  IADD3 R0, P0, PT, R0, 0x1, RZ ;  /* 0x0000000100007810 */ /* 0x000fc60007f1e0ff */
[----:B------:R-:W-:Y:S02]  /*10e0*/  IMAD.X R15, RZ, RZ, R15, P1 ;  /* 0x000000ffff0f7224 */ /* 0x000fe400008e060f */
[----:B------:R-:W-:Y:S01]  /*10f0*/  IMAD.X R20, RZ, RZ, R20, P0 ;  /* 0x000000ffff147224 */ /* 0x000fe200000e0614 */
[----:B--2---:R-:W-:Y:S02]  /*1100*/  LOP3.LUT R12, R8, R27, RZ, 0xfc, !PT ;  /* 0x0000001b080c7212 */ /* 0x004fe400078efcff */
[----:B------:R-:W-:Y:S02]  /*1110*/  LOP3.LUT R13, R9, R25, RZ, 0xfc, !PT ;  /* 0x00000019090d7212 */ /* 0x000fe400078efcff */
[----:B---3--:R-:W-:Y:S02]  /*1120*/  LOP3.LUT R8, R6, R27, RZ, 0xfc, !PT ;  /* 0x0000001b06087212 */ /* 0x008fe400078efcff */
[----:B------:R-:W-:Y:S02]  /*1130*/  LOP3.LUT R9, R7, R25, RZ, 0xfc, !PT ;  /* 0x0000001907097212 */ /* 0x000fe400078efcff */
[----:B------:R-:W-:-:S02]  /*1140*/  SHF.R.U64 R6, R12, 0x1, R13 ;  /* 0x000000010c067819 */ /* 0x000fc4000000120d */
[----:B------:R-:W-:Y:S02]  /*1150*/  SHF.R.U32.HI R7, RZ, 0x1, R13 ;  /* 0x00000001ff077819 */ /* 0x000fe4000001160d */
[C---:B------:R-:W-:Y:S01]  /*1160*/  SHF.L.U64.HI R9, R8.reuse, 0x1, R9 ;  /* 0x0000000108097819 */ /* 0x040fe20000010209 */
[----:B------:R-:W-:Y:S01]  /*1170*/  IMAD.SHL.U32 R8, R8, 0x2, RZ ;  /* 0x0000000208087824 */ /* 0x000fe200078e00ff */
[----:B----4-:R-:W-:Y:S02]  /*1180*/  LOP3.LUT R10, R4, R27, RZ, 0xfc, !PT ;  /* 0x0000001b040a7212 */ /* 0x010fe400078efcff */
[----:B------:R-:W-:Y:S02]  /*1190*/  LOP3.LUT R11, R5, R25, RZ, 0xfc, !PT ;  /* 0x00000019050b7212 */ /* 0x000fe400078efcff */
[----:B------:R-:W-:Y:S02]  /*11a0*/  LOP3.LUT R12, R27, R2, RZ, 0x3c, !PT ;  /* 0x000000021b0c7212 */ /* 0x000fe400078e3cff */
[----:B------:R-:W-:-:S02]  /*11b0*/  LOP3.LUT R13, R25, R3, RZ, 0x3c, !PT ;  /* 0x00000003190d7212 */ /* 0x000fc400078e3cff */
[----:B------:R-:W-:Y:S01]  /*11c0*/  LOP3.LUT R27, R6, R4, R27, 0xfe, !PT ;  /* 0x00000004061b7212 */ /* 0x000fe200078efe1b */
[----:B------:R-:W-:Y:S01]  /*11d0*/  VIADD R4, R23, 0x8 ;  /* 0x0000000817047836 */ /* 0x000fe20000000000 */
[----:B------:R-:W-:Y:S01]  /*11e0*/  LOP3.LUT R3, R7, R5, R25, 0xfe, !PT ;  /* 0x0000000507037212 */ /* 0x000fe200078efe19 */
[----:B------:R-:W-:Y:S01]  /*11f0*/  STL.64 [R29+0x8], R10 ;  /* 0x0000080a1d007387 */ /* 0x000fe20000100a00 */
[----:B------:R-:W-:-:S03]  /*1200*/  LOP3.LUT R2, R27, UR6, R8, 0x1, !PT ;  /* 0x000000061b027c12 */ /* 0x000fc6000f8e0108 */
[----:B------:R-:W-:Y:S01]  /*1210*/  STL.64 [R29+0x208], R6 ;  /* 0x000208061d007387 */ /* 0x000fe20000100a00 */
[----:B------:R-:W-:-:S03]  /*1220*/  LOP3.LUT R3, R3, UR9, R9, 0x1, !PT ;  /* 0x0000000903037c12 */ /* 0x000fc6000f8e0109 */
[----:B------:R-:W-:Y:S04]  /*1230*/  STL.64 [R29+0x108], R8 ;  /* 0x000108081d007387 */ /* 0x000fe80000100a00 */
[----:B------:R0:W-:Y:S02]  /*1240*/  STL.64 [R23], R12 ;  /* 0x0000000c17007387 */ /* 0x0001e40000100a00 */
[----:B0-----:R-:W-:Y:S01]  /*1250*/  IMAD.MOV.U32 R23, RZ, RZ, R4 ;  /* 0x000000ffff177224 */ /* 0x001fe200078e0004 */
[----:B------:R-:W-:Y:S06]  /*1260*/  BRA `(.L_x_10) ;  /* 0x0000000000187947 */ /* 0x000fec0003800000 */
.L_x_9:
[----:B------:R-:W-:Y:S01]  /*1270*/  IADD3 R16, P0, PT, R16, 0x1, RZ ;  /* 0x0000000110107810 */ /* 0x000fe20007f1e0ff */
[----:B------:R0:W5:Y:S01]  /*1280*/  LDL.64 R2, [R23+-0x8] ;  /* 0xfffff80017027983 */ /* 0x0001620000100a00 */
[----:B------:R-:W-:-:S03]  /*1290*/  IADD3 R0, P1, PT, R0, -0x1, RZ ;  /* 0xffffffff00007810 */ /* 0x000fc60007f3e0ff */
[----:B------:R-:W-:Y:S01]  /*12a0*/  IMAD.X R21, RZ, RZ, R21, P0 ;  /* 0x000000ffff157224 */ /* 0x000fe200000e0615 */
[----:B------:R-:W-:Y:S01]  /*12b0*/  IADD3.X R20, PT, PT, R20, -0x1, RZ, P1, !PT ;  /* 0xffffffff14147810 */ /* 0x000fe20000ffe4ff */
[----:B0-----:R-:W-:-:S08]  /*12c0*/  VIADD R23, R23, 0xfffffff8 ;  /* 0xfffffff817177836 */ /* 0x001fd00000000000 */
.L_x_10:
[----:B------:R-:W-:Y:S05]  /*12d0*/  BSYNC.RECONVERGENT B2 ;  /* 0x0000000000027941 */ /* 0x000fea0003800200 */
.L_x_8:
[----:B------:R-:W-:Y:S05]  /*12e0*/  BRA `(.L_x_11) ;  /* 0x0000000000207947 */ /* 0x000fea0003800000 */
.L_x_7:
[----:B------:R-:W-:-:S04]  /*12f0*/  ISETP.GT.U32.AND P0, PT, R0, UR16, PT ;  /* 0x0000001000007c0c */ /* 0x000fc8000bf04070 */
[----:B------:R-:W-:-:S13]  /*1300*/  ISETP.GT.AND.EX P0, PT, R20, UR17, PT, P0 ;  /* 0x0000001114007c0c */ /* 0x000fda000bf04300 */
[----:B------:R-:W-:Y:S05]  /*1310*/  @!P0 BREAK.RELIABLE B1 ;  /* 0x0000000000018942 */ /* 0x000fea0003800100 */
[----:B------:R-:W-:Y:S05]  /*1320*/  @!P0 BRA `(.L_x_12) ;  /* 0x0000000000188947 */ /* 0x000fea0003800000 */
[----:B------:R-:W-:Y:S01]  /*1330*/  IADD3 R0, P0, PT, R0, -0x1, RZ ;  /* 0xffffffff00007810 */ /* 0x000fe20007f1e0ff */
[----:B------:R0:W5:Y:S03]  /*1340*/  LDL.64 R2, [R23+-0x8] ;  /* 0xfffff80017027983 */ /* 0x0001660000100a00 */
[----:B------:R-:W-:Y:S01]  /*1350*/  IADD3.X R20, PT, PT, R20, -0x1, RZ, P0, !PT ;  /* 0xffffffff14147810 */ /* 0x000fe200007fe4ff */
[----:B0-----:R-:W-:-:S08]  /*1360*/  VIADD R23, R23, 0xfffffff8 ;  /* 0xfffffff817177836 */ /* 0x001fd00000000000 */
.L_x_11:
[----:B------:R-:W-:Y:S05]  /*1370*/  BSYNC.RELIABLE B1 ;  /* 0x0000000000017941 */ /* 0x000fea0003800100 */
.L_x_6:
[----:B------:R-:W-:Y:S05]  /*1380*/  BRA `(.L_x_13) ;  /* 0xfffffffc000c7947 */ /* 0x000fea000383ffff */
.L_x_12:
[----:B------:R-:W-:Y:S05]  /*1390*/  BSYNC.RECONVERGENT B0 ;  /* 0x0000000000007941 */ /* 0x000fea0003800200 */
.L_x_5:
[----:B------:R-:W-:Y:S05]  /*13a0*/  WARPSYNC.ALL ;  /* 0x0000000000007948 */ /* 0x000fea0003800000 */
[----:B------:R-:W0:Y:S01]  /*13b0*/  LDCU.128 UR12, c[0x0][0x3a0] ;  /* 0x00007400ff0c77ac */ /* 0x000e220008000c00 */
[C---:B------:R-:W-:Y:S01]  /*13c0*/  IMAD.SHL.U32 R4, R19.reuse, 0x8, RZ ;  /* 0x0000000813047824 */ /* 0x040fe200078e00ff */
[----:B------:R-:W-:-:S04]  /*13d0*/  SHF.L.U64.HI R17, R19, 0x3, R17 ;  /* 0x0000000313117819 */ /* 0x000fc80000010211 */
[C---:B0-----:R-:W-:Y:S02]  /*13e0*/  IADD3 R2, P0, PT, R4.reuse, UR14, RZ ;  /* 0x0000000e04027c10 */ /* 0x041fe4000ff1e0ff */
[----:B------:R-:W-:Y:S02]  /*13f0*/  IADD3 R4, P1, PT, R4, UR12, RZ ;  /* 0x0000000c04047c10 */ /* 0x000fe4000ff3e0ff */
[C---:B------:R-:W-:Y:S02]  /*1400*/  IADD3.X R3, PT, PT, R17.reuse, UR15, RZ, P0, !PT ;  /* 0x0000000f11037c10 */ /* 0x040fe400087fe4ff */
[----:B------:R-:W-:Y:S01]  /*1410*/  IADD3.X R5, PT, PT, R17, UR13, RZ, P1, !PT ;  /* 0x0000000d11057c10 */ /* 0x000fe20008ffe4ff */
[----:B------:R-:W-:-:S05]  /*1420*/  IMAD.MOV.U32 R17, RZ, RZ, R21 ;  /* 0x000000ffff117224 */ /* 0x000fca00078e0015 */
[----:B------:R-:W-:Y:S04]  /*1430*/  STG.E.64 desc[UR10][R2.64], R16 ;  /* 0x0000001002007986 */ /* 0x000fe8000c101b0a */
[----:B------:R-:W-:Y:S01]  /*1440*/  STG.E.64 desc[UR10][R4.64], R14 ;  /* 0x0000000e04007986 */ /* 0x000fe2000c101b0a */
[----:B------:R-:W-:Y:S05]  /*1450*/  EXIT ;  /* 0x000000000000794d */ /* 0x000fea0003800000 */
.L_x_14:
[----:B------:R-:W-:-:S00]  /*1460*/  BRA `(.L_x_14) ;  /* 0xfffffffc00fc7947 */ /* 0x000fc0000383ffff */
[----:B------:R-:W-:-:S00]  /*1470*/  NOP ;  /* 0x0000000000007918 */ /* 0x000fc00000000000 */
        /* <DEDUP_REMOVED lines=8> */
.L_x_30:


//--------------------- .text._Z19gpu_final_search_64xxyP10subproblemPyS1_ --------------------------
	.section	.text._Z19gpu_final_search_64xxyP10subproblemPyS1_,"ax",@progbits
	.align	128
        .global         _Z19gpu_final_search_64xxyP10subproblemPyS1_
        .type           _Z19gpu_final_search_64xxyP10subproblemPyS1_,@function
        .size           _Z19gpu_final_search_64xxyP10subproblemPyS1_,(.L_x_31 - _Z19gpu_final_search_64xxyP10subproblemPyS1_)
        .other          _Z19gpu_final_search_64xxyP10subproblemPyS1_,@"STO_CUDA_ENTRY STV_DEFAULT"
_Z19gpu_final_search_64xxyP10subproblemPyS1_:
.text._Z19gpu_final_search_64xxyP10subproblemPyS1_:
        /* <DEDUP_REMOVED lines=44> */
.L_x_17:
        /* <DEDUP_REMOVED lines=63> */
.L_x_16:
        /* <DEDUP_REMOVED lines=70> */
.L_x_18:
        /* <DEDUP_REMOVED lines=37> */
.L_x_19:
        /* <DEDUP_REMOVED lines=14> */
.L_x_15:
        /* <DEDUP_REMOVED lines=24> */
.L_x_28:
        /* <DEDUP_REMOVED lines=43> */
.L_x_24:
[----:B------:R-:W-:Y:S01]  /*1270*/  IADD3 R16, P0, PT, R16, 0x1, RZ ;  /* 0x0000000110107810 */ /* 0x000fe20007f1e0ff */
[----:B------:R0:W5:Y:S01]  /*1280*/  LDL.64 R2, [R23+-0x8] ;  /* 0xfffff80017027983 */ /* 0x0001620000100a00 */
[----:B------:R-:W-:-:S03]  /*1290*/  IADD3 R0, P1, PT, R0, -0x1, RZ ;  /* 0xffffffff00007810 */ /* 0x000fc60007f3e0ff */
[----:B------:R-:W-:Y:S01]  /*12a0*/  IMAD.X R21, RZ, RZ, R21, P0 ;  /* 0x000000ffff157224 */ /* 0x000fe200000e0615 */
[----:B------:R-:W-:Y:S01]  /*12b0*/  IADD3.X R20, PT, PT, R20, -0x1, RZ, P1, !PT ;  /* 0xffffffff14147810 */ /* 0x000fe20000ffe4ff */
[----:B0-----:R-:W-:-:S08]  /*12c0*/  VIADD R23, R23, 0xfffffff8 ;  /* 0xfffffff817177836 */ /* 0x001fd00000000000 */
.L_x_25:
[----:B------:R-:W-:Y:S05]  /*12d0*/  BSYNC.RECONVERGENT B2 ;  /* 0x0000000000027941 */ /* 0x000fea0003800200 */
.L_x_23:
[----:B------:R-:W-:Y:S05]  /*12e0*/  BRA `(.L_x_26) ;  /* 0x0000000000207947 */ /* 0x000fea0003800000 */
.L_x_22:
        /* <DEDUP_REMOVED lines=8> */
.L_x_26:
[----:B------:R-:W-:Y:S05]  /*1370*/  BSYNC.RELIABLE B1 ;  /* 0x0000000000017941 */ /* 0x000fea0003800100 */
.L_x_21:
[----:B------:R-:W-:Y:S05]  /*1380*/  BRA `(.L_x_28) ;  /* 0xfffffffc000c7947 */ /* 0x000fea000383ffff */
.L_x_27:
[----:B------:R-:W-:Y:S05]  /*1390*/  BSYNC.RECONVERGENT B0 ;  /* 0x0000000000007941 */ /* 0x000fea0003800200 */
.L_x_20:
        /* <DEDUP_REMOVED lines=12> */
.L_x_29:
        /* <DEDUP_REMOVED lines=10> */
.L_x_31:


//--------------------- .nv.shared.reserved.0     --------------------------
	.section	.nv.shared.reserved.0,"aw",@nobits
	.weak		__nv_reservedSMEM_offset_0_alias
	.size		__nv_reservedSMEM_offset_0_alias, 0, 64
	.other		__nv_reservedSMEM_offset_0_alias,@"STO_CUDA_RESERVED_SHARED STV_DEFAULT"
__nv_reservedSMEM_offset_0_alias:
	.zero		0
	.zero		64


//--------------------- .nv.constant0._Z19gpu_final_search_32llmP13subproblem_32PyS1_ --------------------------
	.section	.nv.constant0._Z19gpu_final_search_32llmP13subproblem_32PyS1_,"a",@progbits
	.sectionflags	@""
	.align	4
.nv.constant0._Z19gpu_final_search_32llmP13subproblem_32PyS1_:
	.zero		944


//--------------------- .nv.constant0._Z19gpu_final_search_64xxyP10subproblemPyS1_ --------------------------
	.section	.nv.constant0._Z19gpu_final_search_64xxyP10subproblemPyS1_,"a",@progbits
	.sectionflags	@""
	.align	4
.nv.constant0._Z19gpu_final_search_64xxyP10subproblemPyS1_:
	.zero		944


//--------------------- SYMBOLS --------------------------

	.type		.nv.reservedSmem.offset0,@object
	.size		.nv.reservedSmem.offset0,0x4
